	.headerflags	@"EF_CUDA_TEXMODE_UNIFIED EF_CUDA_64BIT_ADDRESS EF_CUDA_SM86 EF_CUDA_VIRTUAL_SM(EF_CUDA_SM86)"
	.elftype	@"ET_EXEC"


//--------------------- .nv.info                  --------------------------
	.section	.nv.info,"",@"SHT_CUDA_INFO"
	.align	4


	//----- nvinfo : EIATTR_REGCOUNT
	.align		4
        /*0000*/ 	.byte	0x04, 0x2f
        /*0002*/ 	.short	(.L_1 - .L_0)
	.align		4
.L_0:
        /*0004*/ 	.word	index@(triton_mm)
        /*0008*/ 	.word	0x000000fe


	//----- nvinfo : EIATTR_MAX_STACK_SIZE
	.align		4
.L_1:
        /*000c*/ 	.byte	0x04, 0x23
        /*000e*/ 	.short	(.L_3 - .L_2)
	.align		4
.L_2:
        /*0010*/ 	.word	index@(triton_mm)
        /*0014*/ 	.word	0x00000000


	//----- nvinfo : EIATTR_MIN_STACK_SIZE
	.align		4
.L_3:
        /*0018*/ 	.byte	0x04, 0x12
        /*001a*/ 	.short	(.L_5 - .L_4)
	.align		4
.L_4:
        /*001c*/ 	.word	index@(triton_mm)
        /*0020*/ 	.word	0x00000000


	//----- nvinfo : EIATTR_FRAME_SIZE
	.align		4
.L_5:
        /*0024*/ 	.byte	0x04, 0x11
        /*0026*/ 	.short	(.L_7 - .L_6)
	.align		4
.L_6:
        /*0028*/ 	.word	index@(triton_mm)
        /*002c*/ 	.word	0x00000000
.L_7:


//--------------------- .nv.info.triton_mm        --------------------------
	.section	.nv.info.triton_mm,"",@"SHT_CUDA_INFO"
	.align	4


	//----- nvinfo : EIATTR_CUDA_API_VERSION
	.align		4
        /*0000*/ 	.byte	0x04, 0x37
        /*0002*/ 	.short	(.L_9 - .L_8)
.L_8:
        /*0004*/ 	.word	0x0000007b


	//----- nvinfo : EIATTR_SW2861232_WAR
	.align		4
.L_9:
        /*0008*/ 	.byte	0x01, 0x35
	.zero		2


	//----- nvinfo : EIATTR_PARAM_CBANK
	.align		4
        /*000c*/ 	.byte	0x04, 0x0a
        /*000e*/ 	.short	(.L_11 - .L_10)
	.align		4
.L_10:
        /*0010*/ 	.word	index@(.nv.constant0.triton_mm)
        /*0014*/ 	.short	0x0160
        /*0016*/ 	.short	0x001c


	//----- nvinfo : EIATTR_CBANK_PARAM_SIZE
	.align		4
.L_11:
        /*0018*/ 	.byte	0x03, 0x19
        /*001a*/ 	.short	0x001c


	//----- nvinfo : EIATTR_KPARAM_INFO
	.align		4
        /*001c*/ 	.byte	0x04, 0x17
        /*001e*/ 	.short	(.L_13 - .L_12)
.L_12:
        /*0020*/ 	.word	0x00000000
        /*0024*/ 	.short	0x0003
        /*0026*/ 	.short	0x0018
        /*0028*/ 	.byte	0x00, 0xf0, 0x11, 0x00


	//----- nvinfo : EIATTR_KPARAM_INFO
	.align		4
.L_13:
        /*002c*/ 	.byte	0x04, 0x17
        /*002e*/ 	.short	(.L_15 - .L_14)
.L_14:
        /*0030*/ 	.word	0x00000000
        /*0034*/ 	.short	0x0002
        /*0036*/ 	.short	0x0010
        /*0038*/ 	.byte	0x00, 0xf0, 0x21, 0x00


	//----- nvinfo : EIATTR_KPARAM_INFO
	.align		4
.L_15:
        /*003c*/ 	.byte	0x04, 0x17
        /*003e*/ 	.short	(.L_17 - .L_16)
.L_16:
        /*0040*/ 	.word	0x00000000
        /*0044*/ 	.short	0x0001
        /*0046*/ 	.short	0x0008
        /*0048*/ 	.byte	0x00, 0xf0, 0x21, 0x00


	//----- nvinfo : EIATTR_KPARAM_INFO
	.align		4
.L_17:
        /*004c*/ 	.byte	0x04, 0x17
        /*004e*/ 	.short	(.L_19 - .L_18)
.L_18:
        /*0050*/ 	.word	0x00000000
        /*0054*/ 	.short	0x0000
        /*0056*/ 	.short	0x0000
        /*0058*/ 	.byte	0x00, 0xf0, 0x21, 0x00


	//----- nvinfo : EIATTR_MAXREG_COUNT
	.align		4
.L_19:
        /*005c*/ 	.byte	0x03, 0x1b
        /*005e*/ 	.short	0x00ff


	//----- nvinfo : EIATTR_EXIT_INSTR_OFFSETS
	.align		4
        /*0060*/ 	.byte	0x04, 0x1c
        /*0062*/ 	.short	(.L_21 - .L_20)


	//   ....[0]....
.L_20:
        /*0064*/ 	.word	0x00000030


	//   ....[1]....
        /*0068*/ 	.word	0x00013b90


	//   ....[2]....
        /*006c*/ 	.word	0x00013be0


	//----- nvinfo : EIATTR_MAX_THREADS
	.align		4
.L_21:
        /*0070*/ 	.byte	0x04, 0x05
        /*0072*/ 	.short	(.L_23 - .L_22)
.L_22:
        /*0074*/ 	.word	0x00000100
        /*0078*/ 	.word	0x00000001
        /*007c*/ 	.word	0x00000001
.L_23:


//--------------------- .nv.rel.action            --------------------------
	.section	.nv.rel.action,"",@"SHT_CUDA_RELOCINFO"
	.align	8
	.sectionentsize	8
        /*0000*/ 	.byte	0x73, 0x00, 0x00, 0x00, 0x00, 0x00, 0x00, 0x00, 0x00, 0x00, 0x00, 0x11, 0x25, 0x00, 0x05, 0x36


//--------------------- .nv.constant0.triton_mm   --------------------------
	.section	.nv.constant0.triton_mm,"a",@progbits
	.align	4
.nv.constant0.triton_mm:
	.zero		380


//--------------------- .text.triton_mm           --------------------------
	.section	.text.triton_mm,"ax",@progbits
	.sectionflags	@"SHF_BARRIERS=1"
	.sectioninfo	@"SHI_REGISTERS=254"
	.align	128
        .global         triton_mm
        .type           triton_mm,@function
        .size           triton_mm,(.L_x_3 - triton_mm)
        .other          triton_mm,@"STO_CUDA_ENTRY STV_DEFAULT"
triton_mm:
.text.triton_mm:
[----:B------:R-:W-:-:S02]  /*0000*/  MOV R1, c[0x0][0x28] ;  /* 0x00000a0000017a02 */ /* 0x000fc40000000f00 */
[----:B------:R-:W-:-:S04]  /*0010*/  MOV R0, c[0x0][0x178] ;  /* 0x00005e0000007a02 */ /* 0x000fc80000000f00 */
[----:B------:R-:W-:-:S13]  /*0020*/  LOP3.LUT P0, RZ, R0, 0x7fffff, RZ, 0xc0, !PT ;  /* 0x007fffff00ff7812 */ /* 0x000fda000780c0ff */
[----:B------:R-:W-:Y:S05]  /*0030*/  @!P0 EXIT ;  /* 0x000000000000894d */ /* 0x000fea0003800000 */
[----:B------:R-:W1:Y:S01]  /*0040*/  S2R R9, SR_CTAID.X ;  /* 0x0000000000097919 */ /* 0x000e620000002500 */
[----:B------:R-:W-:Y:S01]  /*0050*/  IADD3 R0, R0, 0x7f, RZ ;  /* 0x0000007f00007810 */ /* 0x000fe20007ffe0ff */
[----:B------:R-:W-:Y:S01]  /*0060*/  ULDC.64 UR8, c[0x0][0x118] ;  /* 0x0000460000087ab9 */ /* 0x000fe20000000a00 */
[----:B------:R-:W-:Y:S01]  /*0070*/  IABS R29, c[0x0][0x178] ;  /* 0x00005e00001d7a13 */ /* 0x000fe20000000000 */
[----:B------:R-:W2:Y:S01]  /*0080*/  S2R R40, SR_TID.X ;  /* 0x0000000000287919 */ /* 0x000ea20000002100 */
[----:B------:R-:W-:Y:S01]  /*0090*/  SHF.R.S32.HI R3, RZ, 0x1f, R0 ;  /* 0x0000001fff037819 */ /* 0x000fe20000011400 */
[----:B------:R-:W-:Y:S01]  /*00a0*/  CS2R R72, SRZ ;  /* 0x0000000000487805 */ /* 0x000fe2000001ff00 */
[----:B------:R-:W-:Y:S01]  /*00b0*/  MOV R32, 0x4 ;  /* 0x0000000400207802 */ /* 0x000fe20000000f00 */
[----:B------:R-:W-:Y:S01]  /*00c0*/  CS2R R74, SRZ ;  /* 0x00000000004a7805 */ /* 0x000fe2000001ff00 */
[----:B------:R-:W-:Y:S01]  /*00d0*/  LEA.HI R3, R3, R0, RZ, 0x7 ;  /* 0x0000000003037211 */ /* 0x000fe200078f38ff */
[----:B------:R-:W-:Y:S01]  /*00e0*/  CS2R R64, SRZ ;  /* 0x0000000000407805 */ /* 0x000fe2000001ff00 */
[----:B------:R-:W-:Y:S01]  /*00f0*/  MOV R132, 0x3 ;  /* 0x0000000300847802 */ /* 0x000fe20000000f00 */
[----:B------:R-:W-:Y:S01]  /*0100*/  CS2R R66, SRZ ;  /* 0x0000000000427805 */ /* 0x000fe2000001ff00 */
[----:B------:R-:W-:Y:S01]  /*0110*/  MOV R136, 0xffffffc0 ;  /* 0xffffffc000887802 */ /* 0x000fe20000000f00 */
[----:B------:R-:W-:Y:S01]  /*0120*/  CS2R R120, SRZ ;  /* 0x0000000000787805 */ /* 0x000fe2000001ff00 */
        /* <DEDUP_REMOVED lines=9> */
[----:B-1----:R-:W-:Y:S01]  /*01c0*/  SHF.R.S32.HI R2, RZ, 0x1f, R9 ;  /* 0x0000001fff027819 */ /* 0x002fe20000011409 */
[----:B------:R-:W-:Y:S01]  /*01d0*/  CS2R R112, SRZ ;  /* 0x0000000000707805 */ /* 0x000fe2000001ff00 */
[----:B------:R-:W-:Y:S01]  /*01e0*/  ISETP.GE.AND P1, PT, R9, RZ, PT ;  /* 0x000000ff0900720c */ /* 0x000fe20003f26270 */
[----:B------:R-:W-:Y:S01]  /*01f0*/  CS2R R114, SRZ ;  /* 0x0000000000727805 */ /* 0x000fe2000001ff00 */
[-C--:B------:R-:W-:Y:S01]  /*0200*/  LEA.HI R4, R2, R9.reuse, RZ, 0x5 ;  /* 0x0000000902047211 */ /* 0x080fe200078f28ff */
[----:B------:R-:W-:Y:S01]  /*0210*/  CS2R R100, SRZ ;  /* 0x0000000000647805 */ /* 0x000fe2000001ff00 */
[----:B--2---:R-:W-:Y:S01]  /*0220*/  SHF.L.U32 R133, R40, 0x2, RZ ;  /* 0x0000000228857819 */ /* 0x004fe200000006ff */
[----:B------:R-:W-:Y:S01]  /*0230*/  CS2R R102, SRZ ;  /* 0x0000000000667805 */ /* 0x000fe2000001ff00 */
[----:B------:R-:W-:Y:S01]  /*0240*/  SHF.R.S32.HI R2, RZ, 0x5, R4 ;  /* 0x00000005ff027819 */ /* 0x000fe20000011404 */
[----:B------:R-:W-:Y:S01]  /*0250*/  CS2R R88, SRZ ;  /* 0x0000000000587805 */ /* 0x000fe2000001ff00 */
[----:B------:R-:W-:Y:S01]  /*0260*/  LOP3.LUT R4, R4, 0xffffffe0, RZ, 0xc0, !PT ;  /* 0xffffffe004047812 */ /* 0x000fe200078ec0ff */
[----:B------:R-:W-:Y:S01]  /*0270*/  CS2R R90, SRZ ;  /* 0x00000000005a7805 */ /* 0x000fe2000001ff00 */
[----:B------:R-:W-:Y:S01]  /*0280*/  SHF.L.U32 R0, R2, 0x3, RZ ;  /* 0x0000000302007819 */ /* 0x000fe200000006ff */
[----:B------:R-:W-:Y:S01]  /*0290*/  CS2R R58, SRZ ;  /* 0x00000000003a7805 */ /* 0x000fe2000001ff00 */
[----:B------:R-:W-:Y:S01]  /*02a0*/  IADD3 R4, -R4, R9, RZ ;  /* 0x0000000904047210 */ /* 0x000fe20007ffe1ff */
[----:B------:R-:W-:Y:S01]  /*02b0*/  CS2R R92, SRZ ;  /* 0x00000000005c7805 */ /* 0x000fe2000001ff00 */
[----:B------:R-:W-:Y:S01]  /*02c0*/  LEA.HI.SX32 R3, R3, -R0, 0x19 ;  /* 0x8000000003037211 */ /* 0x000fe200078fcaff */
[----:B------:R-:W-:Y:S01]  /*02d0*/  CS2R R94, SRZ ;  /* 0x00000000005e7805 */ /* 0x000fe2000001ff00 */
[----:B------:R-:W-:Y:S01]  /*02e0*/  LOP3.LUT R52, R133, 0x3c, RZ, 0xc0, !PT ;  /* 0x0000003c85347812 */ /* 0x000fe200078ec0ff */
[----:B------:R-:W-:Y:S01]  /*02f0*/  CS2R R104, SRZ ;  /* 0x0000000000687805 */ /* 0x000fe2000001ff00 */
[----:B------:R-:W-:Y:S01]  /*0300*/  IMNMX R5, R3, 0x8, PT ;  /* 0x0000000803057817 */ /* 0x000fe20003800200 */
[----:B------:R-:W-:Y:S01]  /*0310*/  CS2R R106, SRZ ;  /* 0x00000000006a7805 */ /* 0x000fe2000001ff00 */
[----:B------:R-:W-:Y:S01]  /*0320*/  SHF.L.U32 R134, R40, 0x3, RZ ;  /* 0x0000000328867819 */ /* 0x000fe200000006ff */
[----:B------:R-:W-:Y:S01]  /*0330*/  CS2R R128, SRZ ;  /* 0x0000000000807805 */ /* 0x000fe2000001ff00 */
[-C--:B------:R-:W-:Y:S01]  /*0340*/  IABS R13, R5.reuse ;  /* 0x00000005000d7213 */ /* 0x080fe20000000000 */
[----:B------:R-:W-:Y:S01]  /*0350*/  CS2R R130, SRZ ;  /* 0x0000000000827805 */ /* 0x000fe2000001ff00 */
[----:B------:R-:W-:Y:S01]  /*0360*/  IABS R10, R5 ;  /* 0x00000005000a7213 */ /* 0x000fe20000000000 */
[----:B------:R-:W-:Y:S01]  /*0370*/  UMOV UR4, URZ ;  /* 0x0000003f00047c82 */ /* 0x000fe20008000000 */
[----:B------:R-:W1:Y:S01]  /*0380*/  I2F.RP R6, R13 ;  /* 0x0000000d00067306 */ /* 0x000e620000209400 */
[----:B------:R-:W-:Y:S01]  /*0390*/  IADD3 R135, -R52, 0x650, RZ ;  /* 0x0000065034877810 */ /* 0x000fe20007ffe1ff */
[----:B------:R-:W-:Y:S01]  /*03a0*/  UMOV UR6, URZ ;  /* 0x0000003f00067c82 */ /* 0x000fe20008000000 */
[----:B------:R-:W-:Y:S01]  /*03b0*/  LOP3.LUT R133, R133, 0x7c, RZ, 0xc0, !PT ;  /* 0x0000007c85857812 */ /* 0x000fe200078ec0ff */
[----:B------:R-:W-:Y:S01]  /*03c0*/  UMOV UR7, URZ ;  /* 0x0000003f00077c82 */ /* 0x000fe20008000000 */
[----:B------:R-:W-:Y:S01]  /*03d0*/  LOP3.LUT R134, R134, 0x1f00, RZ, 0xc0, !PT ;  /* 0x00001f0086867812 */ /* 0x000fe200078ec0ff */
[----:B------:R-:W-:Y:S01]  /*03e0*/  UMOV UR5, URZ ;  /* 0x0000003f00057c82 */ /* 0x000fe20008000000 */
[----:B------:R-:W-:Y:S01]  /*03f0*/  IMNMX.U32 R135, R135, 0x650, PT ;  /* 0x0000065087877817 */ /* 0x000fe20003800000 */
[----:B-1----:R-:W1:Y:S02]  /*0400*/  MUFU.RCP R6, R6 ;  /* 0x0000000600067308 */ /* 0x002e640000001000 */
[----:B-1----:R-:W-:-:S06]  /*0410*/  IADD3 R2, R6, 0xffffffe, RZ ;  /* 0x0ffffffe06027810 */ /* 0x002fcc0007ffe0ff */
[----:B------:R-:W1:Y:S08]  /*0420*/  I2F.RP R6, R29 ;  /* 0x0000001d00067306 */ /* 0x000e700000209400 */
[----:B------:R2:W3:Y:S08]  /*0430*/  F2I.FTZ.U32.TRUNC.NTZ R3, R2 ;  /* 0x0000000200037305 */ /* 0x0004f0000021f000 */
[----:B-1----:R-:W1:Y:S01]  /*0440*/  MUFU.RCP R6, R6 ;  /* 0x0000000600067308 */ /* 0x002e620000001000 */
[----:B--2---:R-:W-:-:S02]  /*0450*/  MOV R2, RZ ;  /* 0x000000ff00027202 */ /* 0x004fc40000000f00 */
[----:B---3--:R-:W-:-:S05]  /*0460*/  IADD3 R8, RZ, -R3, RZ ;  /* 0x80000003ff087210 */ /* 0x008fca0007ffe0ff */
[----:B------:R-:W-:Y:S01]  /*0470*/  IMAD R7, R8, R13, RZ ;  /* 0x0000000d08077224 */ /* 0x000fe200078e02ff */
[----:B------:R-:W-:Y:S02]  /*0480*/  IABS R8, R9 ;  /* 0x0000000900087213 */ /* 0x000fe40000000000 */
[----:B------:R-:W-:Y:S01]  /*0490*/  LOP3.LUT R9, RZ, R5, RZ, 0x33, !PT ;  /* 0x00000005ff097212 */ /* 0x000fe200078e33ff */
[----:B------:R-:W-:Y:S01]  /*04a0*/  IMAD.HI.U32 R7, R3, R7, R2 ;  /* 0x0000000703077227 */ /* 0x000fe200078e0002 */
[----:B------:R-:W-:Y:S02]  /*04b0*/  MOV R3, R8 ;  /* 0x0000000800037202 */ /* 0x000fe40000000f00 */
[----:B------:R-:W-:Y:S02]  /*04c0*/  IADD3 R8, RZ, -R10, RZ ;  /* 0x8000000aff087210 */ /* 0x000fe40007ffe0ff */
[----:B------:R-:W-:Y:S01]  /*04d0*/  SHF.R.U32.HI R10, RZ, 0x4, R40 ;  /* 0x00000004ff0a7819 */ /* 0x000fe20000011628 */
[----:B------:R-:W-:-:S04]  /*04e0*/  IMAD.HI.U32 R2, R7, R3, RZ ;  /* 0x0000000307027227 */ /* 0x000fc800078e00ff */
[----:B------:R-:W-:Y:S01]  /*04f0*/  IMAD R2, R2, R8, R3 ;  /* 0x0000000802027224 */ /* 0x000fe200078e0203 */
[----:B-1----:R-:W-:Y:S02]  /*0500*/  IADD3 R3, R6, 0xffffffe, RZ ;  /* 0x0ffffffe06037810 */ /* 0x002fe40007ffe0ff */
[----:B------:R-:W-:Y:S02]  /*0510*/  IABS R6, R4 ;  /* 0x0000000400067213 */ /* 0x000fe40000000000 */
[----:B------:R-:W-:Y:S02]  /*0520*/  ISETP.GT.U32.AND P0, PT, R13, R2, PT ;  /* 0x000000020d00720c */ /* 0x000fe40003f04070 */
[----:B------:R-:W1:Y:S01]  /*0530*/  F2I.FTZ.U32.TRUNC.NTZ R3, R3 ;  /* 0x0000000300037305 */ /* 0x000e62000021f000 */
[----:B------:R-:W-:Y:S01]  /*0540*/  IMAD.HI.U32 R7, R7, R6, RZ ;  /* 0x0000000607077227 */ /* 0x000fe200078e00ff */
[----:B------:R-:W-:-:S04]  /*0550*/  LOP3.LUT R4, R4, R5, RZ, 0x3c, !PT ;  /* 0x0000000504047212 */ /* 0x000fc800078e3cff */
[----:B------:R-:W-:-:S05]  /*0560*/  ISETP.GE.AND P3, PT, R4, RZ, PT ;  /* 0x000000ff0400720c */ /* 0x000fca0003f66270 */
[----:B------:R-:W-:-:S04]  /*0570*/  @!P0 IADD3 R2, R2, -R13, RZ ;  /* 0x8000000d02028210 */ /* 0x000fc80007ffe0ff */
[----:B------:R-:W-:Y:S02]  /*0580*/  ISETP.GT.U32.AND P0, PT, R13, R2, PT ;  /* 0x000000020d00720c */ /* 0x000fe40003f04070 */
[----:B-1----:R-:W-:-:S11]  /*0590*/  IADD3 R12, RZ, -R3, RZ ;  /* 0x80000003ff0c7210 */ /* 0x002fd60007ffe0ff */
[----:B------:R-:W-:Y:S02]  /*05a0*/  @!P0 IADD3 R2, R2, -R13, RZ ;  /* 0x8000000d02028210 */ /* 0x000fe40007ffe0ff */
[----:B------:R-:W-:Y:S02]  /*05b0*/  ISETP.NE.AND P0, PT, R5, RZ, PT ;  /* 0x000000ff0500720c */ /* 0x000fe40003f05270 */
[----:B------:R-:W-:-:S04]  /*05c0*/  @!P1 IADD3 R2, -R2, RZ, RZ ;  /* 0x000000ff02029210 */ /* 0x000fc80007ffe1ff */
[----:B------:R-:W-:-:S04]  /*05d0*/  SEL R11, R9, R2, !P0 ;  /* 0x00000002090b7207 */ /* 0x000fc80004000000 */
[----:B------:R-:W-:Y:S01]  /*05e0*/  IADD3 R2, R0, R11, RZ ;  /* 0x0000000b00027210 */ /* 0x000fe20007ffe0ff */
[----:B------:R-:W-:Y:S01]  /*05f0*/  IMAD R0, R7, R8, R6 ;  /* 0x0000000807007224 */ /* 0x000fe200078e0206 */
[----:B------:R-:W-:Y:S02]  /*0600*/  SGXT.U32 R11, R10, 0x4 ;  /* 0x000000040a0b781a */ /* 0x000fe40000000000 */
[----:B------:R-:W-:Y:S02]  /*0610*/  SHF.L.U32 R6, R2, 0x7, RZ ;  /* 0x0000000702067819 */ /* 0x000fe400000006ff */
[----:B------:R-:W-:Y:S02]  /*0620*/  ISETP.GT.U32.AND P2, PT, R13, R0, PT ;  /* 0x000000000d00720c */ /* 0x000fe40003f44070 */
[----:B------:R-:W-:Y:S02]  /*0630*/  MOV R8, R12 ;  /* 0x0000000c00087202 */ /* 0x000fe40000000f00 */
[----:B------:R-:W-:-:S02]  /*0640*/  LOP3.LUT R17, R6, R11, RZ, 0xfc, !PT ;  /* 0x0000000b06117212 */ /* 0x000fc400078efcff */
[----:B------:R-:W-:Y:S01]  /*0650*/  MOV R2, RZ ;  /* 0x000000ff00027202 */ /* 0x000fe20000000f00 */
[----:B------:R-:W-:Y:S01]  /*0660*/  IMAD R5, R8, R29, RZ ;  /* 0x0000001d08057224 */ /* 0x000fe200078e02ff */
[----:B------:R-:W-:Y:S02]  /*0670*/  IABS R8, R17 ;  /* 0x0000001100087213 */ /* 0x000fe40000000000 */
[----:B------:R-:W-:Y:S01]  /*0680*/  LOP3.LUT R18, R6, 0x10, R11, 0xfe, !PT ;  /* 0x0000001006127812 */ /* 0x000fe200078efe0b */
[----:B------:R-:W-:Y:S01]  /*0690*/  IMAD.HI.U32 R2, R3, R5, R2 ;  /* 0x0000000503027227 */ /* 0x000fe200078e0002 */
[----:B------:R-:W-:Y:S02]  /*06a0*/  MOV R5, R8 ;  /* 0x0000000800057202 */ /* 0x000fe40000000f00 */
[----:B------:R-:W-:Y:S02]  /*06b0*/  @!P2 IADD3 R0, R0, -R13, RZ ;  /* 0x8000000d0000a210 */ /* 0x000fe40007ffe0ff */
[----:B------:R-:W-:Y:S01]  /*06c0*/  IABS R10, R18 ;  /* 0x00000012000a7213 */ /* 0x000fe20000000000 */
[----:B------:R-:W-:Y:S01]  /*06d0*/  IMAD.HI.U32 R3, R2, R5, RZ ;  /* 0x0000000502037227 */ /* 0x000fe200078e00ff */
[----:B------:R-:W-:-:S02]  /*06e0*/  LOP3.LUT R20, R6, 0x30, R11, 0xfe, !PT ;  /* 0x0000003006147812 */ /* 0x000fc400078efe0b */
[----:B------:R-:W-:Y:S01]  /*06f0*/  ISETP.GE.U32.AND P1, PT, R0, R13, PT ;  /* 0x0000000d0000720c */ /* 0x000fe20003f26070 */
[----:B------:R-:W-:Y:S01]  /*0700*/  IMAD.HI.U32 R4, R2, R10, RZ ;  /* 0x0000000a02047227 */ /* 0x000fe200078e00ff */
[----:B------:R-:W-:Y:S02]  /*0710*/  LOP3.LUT R19, R6, 0x20, R11, 0xfe, !PT ;  /* 0x0000002006137812 */ /* 0x000fe400078efe0b */
[----:B------:R-:W-:Y:S02]  /*0720*/  IABS R12, R20 ;  /* 0x00000014000c7213 */ /* 0x000fe40000000000 */
[----:B------:R-:W-:Y:S02]  /*0730*/  IABS R14, R19 ;  /* 0x00000013000e7213 */ /* 0x000fe40000000000 */
[----:B------:R-:W-:Y:S02]  /*0740*/  IADD3 R8, -R3, RZ, RZ ;  /* 0x000000ff03087210 */ /* 0x000fe40007ffe1ff */
[----:B------:R-:W-:Y:S01]  /*0750*/  MOV R13, R12 ;  /* 0x0000000c000d7202 */ /* 0x000fe20000000f00 */
[----:B------:R-:W-:Y:S01]  /*0760*/  IMAD.HI.U32 R0, R2, R14, RZ ;  /* 0x0000000e02007227 */ /* 0x000fe200078e00ff */
[----:B------:R-:W-:-:S02]  /*0770*/  IADD3 R12, -R4, RZ, RZ ;  /* 0x000000ff040c7210 */ /* 0x000fc40007ffe1ff */
[----:B------:R-:W-:Y:S01]  /*0780*/  @!P2 IADD3 R7, R7, 0x1, RZ ;  /* 0x000000010707a810 */ /* 0x000fe20007ffe0ff */
[----:B------:R-:W-:Y:S01]  /*0790*/  IMAD R4, R29, R8, R5 ;  /* 0x000000081d047224 */ /* 0x000fe200078e0205 */
[----:B------:R-:W-:Y:S01]  /*07a0*/  LOP3.LUT R21, R6, 0x40, R11, 0xfe, !PT ;  /* 0x0000004006157812 */ /* 0x000fe200078efe0b */
[----:B------:R-:W-:Y:S01]  /*07b0*/  IMAD.HI.U32 R3, R2, R13, RZ ;  /* 0x0000000d02037227 */ /* 0x000fe200078e00ff */
[----:B------:R-:W-:Y:S02]  /*07c0*/  @P1 IADD3 R7, R7, 0x1, RZ ;  /* 0x0000000107071810 */ /* 0x000fe40007ffe0ff */
[----:B------:R-:W-:Y:S01]  /*07d0*/  IADD3 R0, -R0, RZ, RZ ;  /* 0x000000ff00007210 */ /* 0x000fe20007ffe1ff */
[----:B------:R-:W-:Y:S01]  /*07e0*/  IMAD R5, R29, R12, R10 ;  /* 0x0000000c1d057224 */ /* 0x000fe200078e020a */
[----:B------:R-:W-:Y:S02]  /*07f0*/  IABS R12, R21 ;  /* 0x00000015000c7213 */ /* 0x000fe40000000000 */
[----:B------:R-:W-:Y:S01]  /*0800*/  IADD3 R10, -R3, RZ, RZ ;  /* 0x000000ff030a7210 */ /* 0x000fe20007ffe1ff */
[----:B------:R-:W-:Y:S01]  /*0810*/  IMAD R8, R29, R0, R14 ;  /* 0x000000001d087224 */ /* 0x000fe200078e020e */
[----:B------:R-:W-:Y:S01]  /*0820*/  @!P3 IADD3 R7, -R7, RZ, RZ ;  /* 0x000000ff0707b210 */ /* 0x000fe20007ffe1ff */
[----:B------:R-:W-:Y:S01]  /*0830*/  IMAD.HI.U32 R0, R2, R12, RZ ;  /* 0x0000000c02007227 */ /* 0x000fe200078e00ff */
[----:B------:R-:W-:-:S02]  /*0840*/  ISETP.GT.U32.AND P3, PT, R29, R5, PT ;  /* 0x000000051d00720c */ /* 0x000fc40003f64070 */
[C---:B------:R-:W-:Y:S01]  /*0850*/  LOP3.LUT R22, R6.reuse, 0x50, R11, 0xfe, !PT ;  /* 0x0000005006167812 */ /* 0x040fe200078efe0b */
[C---:B------:R-:W-:Y:S01]  /*0860*/  IMAD R10, R29.reuse, R10, R13 ;  /* 0x0000000a1d0a7224 */ /* 0x040fe200078e020d */
[----:B------:R-:W-:Y:S02]  /*0870*/  ISETP.GT.U32.AND P4, PT, R29, R4, PT ;  /* 0x000000041d00720c */ /* 0x000fe40003f84070 */
[----:B------:R-:W-:Y:S02]  /*0880*/  IABS R13, R22 ;  /* 0x00000016000d7213 */ /* 0x000fe40000000000 */
[----:B------:R-:W-:Y:S02]  /*0890*/  LOP3.LUT R23, R6, 0x60, R11, 0xfe, !PT ;  /* 0x0000006006177812 */ /* 0x000fe400078efe0b */
[----:B------:R-:W-:Y:S01]  /*08a0*/  IADD3 R3, -R0, RZ, RZ ;  /* 0x000000ff00037210 */ /* 0x000fe20007ffe1ff */
[----:B------:R-:W-:Y:S01]  /*08b0*/  IMAD.HI.U32 R0, R2, R13, RZ ;  /* 0x0000000d02007227 */ /* 0x000fe200078e00ff */
[----:B------:R-:W-:-:S02]  /*08c0*/  IABS R15, R23 ;  /* 0x00000017000f7213 */ /* 0x000fc40000000000 */
[----:B------:R-:W-:Y:S01]  /*08d0*/  @!P3 IADD3 R5, R5, -R29, RZ ;  /* 0x8000001d0505b210 */ /* 0x000fe20007ffe0ff */
[C---:B------:R-:W-:Y:S01]  /*08e0*/  IMAD R12, R29.reuse, R3, R12 ;  /* 0x000000031d0c7224 */ /* 0x040fe200078e020c */
[----:B------:R-:W-:Y:S01]  /*08f0*/  IADD3 R14, -R0, RZ, RZ ;  /* 0x000000ff000e7210 */ /* 0x000fe20007ffe1ff */
[----:B------:R-:W-:Y:S01]  /*0900*/  IMAD.HI.U32 R0, R2, R15, RZ ;  /* 0x0000000f02007227 */ /* 0x000fe200078e00ff */
[----:B------:R-:W-:Y:S02]  /*0910*/  @!P4 IADD3 R4, R4, -R29, RZ ;  /* 0x8000001d0404c210 */ /* 0x000fe40007ffe0ff */
[----:B------:R-:W-:Y:S02]  /*0920*/  ISETP.GT.U32.AND P4, PT, R29, R5, PT ;  /* 0x000000051d00720c */ /* 0x000fe40003f84070 */
[----:B------:R-:W-:Y:S02]  /*0930*/  IADD3 R0, -R0, RZ, RZ ;  /* 0x000000ff00007210 */ /* 0x000fe40007ffe1ff */
[----:B------:R-:W-:Y:S01]  /*0940*/  SEL R16, R9, R7, !P0 ;  /* 0x0000000709107207 */ /* 0x000fe20004000000 */
[C---:B------:R-:W-:Y:S01]  /*0950*/  IMAD R7, R29.reuse, R14, R13 ;  /* 0x0000000e1d077224 */ /* 0x040fe200078e020d */
[C---:B------:R-:W-:Y:S01]  /*0960*/  ISETP.GT.U32.AND P1, PT, R29.reuse, R12, PT ;  /* 0x0000000c1d00720c */ /* 0x040fe20003f24070 */
[----:B------:R-:W-:Y:S01]  /*0970*/  IMAD R9, R29, R0, R15 ;  /* 0x000000001d097224 */ /* 0x000fe200078e020f */
[----:B------:R-:W-:-:S02]  /*0980*/  SHF.R.U32.HI R3, RZ, 0x5, R40 ;  /* 0x00000005ff037819 */ /* 0x000fc40000011628 */
[----:B------:R-:W-:Y:S02]  /*0990*/  ISETP.GT.U32.AND P5, PT, R29, R10, PT ;  /* 0x0000000a1d00720c */ /* 0x000fe40003fa4070 */
[----:B------:R-:W-:Y:S02]  /*09a0*/  SGXT.U32 R3, R3, 0x3 ;  /* 0x000000030303781a */ /* 0x000fe40000000000 */
[----:B------:R-:W-:Y:S02]  /*09b0*/  @!P4 IADD3 R5, R5, -R29, RZ ;  /* 0x8000001d0505c210 */ /* 0x000fe40007ffe0ff */
[C---:B------:R-:W-:Y:S02]  /*09c0*/  ISETP.GT.U32.AND P4, PT, R29.reuse, R9, PT ;  /* 0x000000091d00720c */ /* 0x040fe40003f84070 */
[----:B------:R-:W-:Y:S02]  /*09d0*/  LOP3.LUT R13, R6, 0x70, R11, 0xfe, !PT ;  /* 0x00000070060d7812 */ /* 0x000fe400078efe0b */
[----:B------:R-:W-:-:S02]  /*09e0*/  ISETP.GT.U32.AND P2, PT, R29, R8, PT ;  /* 0x000000081d00720c */ /* 0x000fc40003f44070 */
[----:B------:R-:W-:Y:S02]  /*09f0*/  @!P1 IADD3 R12, R12, -R29, RZ ;  /* 0x8000001d0c0c9210 */ /* 0x000fe40007ffe0ff */
[----:B------:R-:W-:Y:S02]  /*0a00*/  ISETP.GT.U32.AND P1, PT, R29, R7, PT ;  /* 0x000000071d00720c */ /* 0x000fe40003f24070 */
[----:B------:R-:W-:Y:S02]  /*0a10*/  LOP3.LUT R0, R6, R3, RZ, 0xfc, !PT ;  /* 0x0000000306007212 */ /* 0x000fe400078efcff */
[----:B------:R-:W-:Y:S02]  /*0a20*/  IABS R6, R13 ;  /* 0x0000000d00067213 */ /* 0x000fe40000000000 */
[-C--:B------:R-:W-:Y:S02]  /*0a30*/  @!P4 IADD3 R9, R9, -R29.reuse, RZ ;  /* 0x8000001d0909c210 */ /* 0x080fe40007ffe0ff */
[----:B------:R-:W-:Y:S01]  /*0a40*/  @!P5 IADD3 R10, R10, -R29, RZ ;  /* 0x8000001d0a0ad210 */ /* 0x000fe20007ffe0ff */
[----:B------:R-:W-:Y:S01]  /*0a50*/  IMAD.HI.U32 R2, R2, R6, RZ ;  /* 0x0000000602027227 */ /* 0x000fe200078e00ff */
[----:B------:R-:W-:-:S02]  /*0a60*/  ISETP.GT.U32.AND P4, PT, R29, R9, PT ;  /* 0x000000091d00720c */ /* 0x000fc40003f84070 */
[C---:B------:R-:W-:Y:S02]  /*0a70*/  ISETP.GT.U32.AND P3, PT, R29.reuse, R4, PT ;  /* 0x000000041d00720c */ /* 0x040fe40003f64070 */
[----:B------:R-:W-:Y:S02]  /*0a80*/  @!P2 IADD3 R8, R8, -R29, RZ ;  /* 0x8000001d0808a210 */ /* 0x000fe40007ffe0ff */
[----:B------:R-:W-:Y:S02]  /*0a90*/  IADD3 R3, -R2, RZ, RZ ;  /* 0x000000ff02037210 */ /* 0x000fe40007ffe1ff */
[C---:B------:R-:W-:Y:S02]  /*0aa0*/  ISETP.GT.U32.AND P2, PT, R29.reuse, R12, PT ;  /* 0x0000000c1d00720c */ /* 0x040fe40003f44070 */
[C---:B------:R-:W-:Y:S01]  /*0ab0*/  ISETP.GT.U32.AND P6, PT, R29.reuse, R10, PT ;  /* 0x0000000a1d00720c */ /* 0x040fe20003fc4070 */
[----:B------:R-:W-:Y:S01]  /*0ac0*/  IMAD R6, R29, R3, R6 ;  /* 0x000000031d067224 */ /* 0x000fe200078e0206 */
[----:B------:R-:W-:-:S02]  /*0ad0*/  @!P1 IADD3 R7, R7, -R29, RZ ;  /* 0x8000001d07079210 */ /* 0x000fc40007ffe0ff */
[----:B------:R-:W-:Y:S02]  /*0ae0*/  ISETP.GE.AND P0, PT, R17, RZ, PT ;  /* 0x000000ff1100720c */ /* 0x000fe40003f06270 */
[C---:B------:R-:W-:Y:S02]  /*0af0*/  ISETP.GT.U32.AND P5, PT, R29.reuse, R8, PT ;  /* 0x000000081d00720c */ /* 0x040fe40003fa4070 */
[----:B------:R-:W-:Y:S02]  /*0b00*/  ISETP.GT.U32.AND P1, PT, R29, R7, PT ;  /* 0x000000071d00720c */ /* 0x000fe40003f24070 */
[----:B------:R-:W-:Y:S02]  /*0b10*/  @!P4 IADD3 R9, R9, -R29, RZ ;  /* 0x8000001d0909c210 */ /* 0x000fe40007ffe0ff */
[----:B------:R-:W-:Y:S02]  /*0b20*/  ISETP.GT.U32.AND P4, PT, R29, R6, PT ;  /* 0x000000061d00720c */ /* 0x000fe40003f84070 */
[----:B------:R-:W-:-:S02]  /*0b30*/  SHF.L.U32 R2, R16, 0x7, RZ ;  /* 0x0000000710027819 */ /* 0x000fc400000006ff */
[----:B------:R-:W-:Y:S02]  /*0b40*/  SHF.R.S32.HI R16, RZ, 0x18, R16 ;  /* 0x00000018ff107819 */ /* 0x000fe40000011410 */
[-C--:B------:R-:W-:Y:S02]  /*0b50*/  @!P3 IADD3 R4, R4, -R29.reuse, RZ ;  /* 0x8000001d0404b210 */ /* 0x080fe40007ffe0ff */
[----:B------:R-:W-:Y:S02]  /*0b60*/  ISETP.GE.AND P3, PT, R18, RZ, PT ;  /* 0x000000ff1200720c */ /* 0x000fe40003f66270 */
[-C--:B------:R-:W-:Y:S02]  /*0b70*/  @!P2 IADD3 R12, R12, -R29.reuse, RZ ;  /* 0x8000001d0c0ca210 */ /* 0x080fe40007ffe0ff */
[----:B------:R-:W-:Y:S02]  /*0b80*/  @!P6 IADD3 R10, R10, -R29, RZ ;  /* 0x8000001d0a0ae210 */ /* 0x000fe40007ffe0ff */
[----:B------:R-:W-:-:S02]  /*0b90*/  ISETP.GE.AND P2, PT, R21, RZ, PT ;  /* 0x000000ff1500720c */ /* 0x000fc40003f46270 */
[----:B------:R-:W-:Y:S02]  /*0ba0*/  ISETP.GE.AND P6, PT, R20, RZ, PT ;  /* 0x000000ff1400720c */ /* 0x000fe40003fc6270 */
[----:B------:R-:W-:Y:S02]  /*0bb0*/  SGXT R3, R16, 0x1 ;  /* 0x000000011003781a */ /* 0x000fe40000000200 */
[----:B------:R-:W-:Y:S02]  /*0bc0*/  LOP3.LUT R21, R2, 0x20, R11, 0xfe, !PT ;  /* 0x0000002002157812 */ /* 0x000fe400078efe0b */
[----:B------:R-:W-:Y:S02]  /*0bd0*/  @!P5 IADD3 R8, R8, -R29, RZ ;  /* 0x8000001d0808d210 */ /* 0x000fe40007ffe0ff */
[----:B------:R-:W-:Y:S02]  /*0be0*/  @!P0 IADD3 R4, -R4, RZ, RZ ;  /* 0x000000ff04048210 */ /* 0x000fe40007ffe1ff */
[----:B------:R-:W-:-:S02]  /*0bf0*/  LOP3.LUT R20, R2, R11, RZ, 0xfc, !PT ;  /* 0x0000000b02147212 */ /* 0x000fc400078efcff */
[----:B------:R-:W-:Y:S02]  /*0c00*/  ISETP.GE.AND P5, PT, R19, RZ, PT ;  /* 0x000000ff1300720c */ /* 0x000fe40003fa6270 */
[----:B------:R-:W-:Y:S02]  /*0c10*/  ISETP.GE.AND P0, PT, R22, RZ, PT ;  /* 0x000000ff1600720c */ /* 0x000fe40003f06270 */
[----:B------:R-:W-:Y:S02]  /*0c20*/  @!P1 IADD3 R7, R7, -R29, RZ ;  /* 0x8000001d07079210 */ /* 0x000fe40007ffe0ff */
[C-C-:B------:R-:W-:Y:S02]  /*0c30*/  LOP3.LUT R19, R2.reuse, 0x10, R11.reuse, 0xfe, !PT ;  /* 0x0000001002137812 */ /* 0x140fe400078efe0b */
[----:B------:R-:W-:Y:S02]  /*0c40*/  LOP3.LUT R22, R2, 0x30, R11, 0xfe, !PT ;  /* 0x0000003002167812 */ /* 0x000fe400078efe0b */
[----:B------:R-:W-:-:S02]  /*0c50*/  ISETP.GE.AND P1, PT, R13, RZ, PT ;  /* 0x000000ff0d00720c */ /* 0x000fc40003f26270 */
[C---:B------:R-:W-:Y:S02]  /*0c60*/  LEA.HI R15, R3.reuse, R21, RZ, 0x9 ;  /* 0x00000015030f7211 */ /* 0x040fe400078f48ff */
[C---:B------:R-:W-:Y:S02]  /*0c70*/  LEA.HI R13, R3.reuse, R20, RZ, 0x9 ;  /* 0x00000014030d7211 */ /* 0x040fe400078f48ff */
[C---:B------:R-:W-:Y:S02]  /*0c80*/  LEA.HI R14, R3.reuse, R19, RZ, 0x9 ;  /* 0x00000013030e7211 */ /* 0x040fe400078f48ff */
[----:B------:R-:W-:Y:S02]  /*0c90*/  LEA.HI R17, R3, R22, RZ, 0x9 ;  /* 0x0000001603117211 */ /* 0x000fe400078f48ff */
[----:B------:R-:W-:Y:S02]  /*0ca0*/  @!P4 IADD3 R6, R6, -R29, RZ ;  /* 0x8000001d0606c210 */ /* 0x000fe40007ffe0ff */
[----:B------:R-:W-:-:S02]  /*0cb0*/  LOP3.LUT R16, R15, 0xfffffe00, RZ, 0xc0, !PT ;  /* 0xfffffe000f107812 */ /* 0x000fc400078ec0ff */
[----:B------:R-:W-:Y:S02]  /*0cc0*/  LOP3.LUT R13, R13, 0xfffffe00, RZ, 0xc0, !PT ;  /* 0xfffffe000d0d7812 */ /* 0x000fe400078ec0ff */
[----:B------:R-:W-:Y:S02]  /*0cd0*/  @!P3 IADD3 R5, -R5, RZ, RZ ;  /* 0x000000ff0505b210 */ /* 0x000fe40007ffe1ff */
[----:B------:R-:W-:Y:S02]  /*0ce0*/  LOP3.LUT R14, R14, 0xfffffe00, RZ, 0xc0, !PT ;  /* 0xfffffe000e0e7812 */ /* 0x000fe400078ec0ff */
[----:B------:R-:W-:Y:S02]  /*0cf0*/  LOP3.LUT R18, R17, 0xfffffe00, RZ, 0xc0, !PT ;  /* 0xfffffe0011127812 */ /* 0x000fe400078ec0ff */
[----:B------:R-:W-:Y:S02]  /*0d00*/  ISETP.GT.U32.AND P4, PT, R29, R6, PT ;  /* 0x000000061d00720c */ /* 0x000fe40003f84070 */
[----:B------:R-:W-:-:S02]  /*0d10*/  ISETP.GE.AND P3, PT, R23, RZ, PT ;  /* 0x000000ff1700720c */ /* 0x000fc40003f66270 */
[----:B------:R-:W-:Y:S02]  /*0d20*/  IADD3 R17, R21, -R16, RZ ;  /* 0x8000001015117210 */ /* 0x000fe40007ffe0ff */
[----:B------:R-:W-:Y:S02]  /*0d30*/  IADD3 R13, R20, -R13, RZ ;  /* 0x8000000d140d7210 */ /* 0x000fe40007ffe0ff */
[C-C-:B------:R-:W-:Y:S01]  /*0d40*/  LOP3.LUT R21, R2.reuse, 0x40, R11.reuse, 0xfe, !PT ;  /* 0x0000004002157812 */ /* 0x140fe200078efe0b */
[--C-:B------:R-:W-:Y:S01]  /*0d50*/  IMAD R17, R17, 0x750, R52.reuse ;  /* 0x0000075011117824 */ /* 0x100fe200078e0234 */
[C-C-:B------:R-:W-:Y:S01]  /*0d60*/  LOP3.LUT R23, R2.reuse, 0x50, R11.reuse, 0xfe, !PT ;  /* 0x0000005002177812 */ /* 0x140fe200078efe0b */
[----:B------:R-:W-:Y:S01]  /*0d70*/  IMAD R13, R13, 0x750, R52 ;  /* 0x000007500d0d7824 */ /* 0x000fe200078e0234 */
[C-C-:B------:R-:W-:Y:S01]  /*0d80*/  LOP3.LUT R25, R2.reuse, 0x60, R11.reuse, 0xfe, !PT ;  /* 0x0000006002197812 */ /* 0x140fe200078efe0b */
[----:B------:R-:W-:Y:S01]  /*0d90*/  IMAD.WIDE R38, R17, R32, c[0x0][0x168] ;  /* 0x00005a0011267625 */ /* 0x000fe200078e0220 */
[----:B------:R-:W-:-:S02]  /*0da0*/  LOP3.LUT R20, R2, 0x70, R11, 0xfe, !PT ;  /* 0x0000007002147812 */ /* 0x000fc400078efe0b */
[----:B------:R-:W-:Y:S01]  /*0db0*/  IADD3 R15, R19, -R14, RZ ;  /* 0x8000000e130f7210 */ /* 0x000fe20007ffe0ff */
[----:B------:R-:W-:Y:S01]  /*0dc0*/  IMAD.WIDE R34, R13, R32, c[0x0][0x168] ;  /* 0x00005a000d227625 */ /* 0x000fe200078e0220 */
[----:B------:R-:W-:Y:S02]  /*0dd0*/  IADD3 R19, R22, -R18, RZ ;  /* 0x8000001216137210 */ /* 0x000fe40007ffe0ff */
[----:B------:R-:W-:Y:S01]  /*0de0*/  LEA.HI R14, R3, R21, RZ, 0x9 ;  /* 0x00000015030e7211 */ /* 0x000fe200078f48ff */
[--C-:B------:R-:W-:Y:S01]  /*0df0*/  IMAD R15, R15, 0x750, R52.reuse ;  /* 0x000007500f0f7824 */ /* 0x100fe200078e0234 */
[----:B------:R-:W-:Y:S01]  /*0e00*/  LEA.HI R16, R3, R23, RZ, 0x9 ;  /* 0x0000001703107211 */ /* 0x000fe200078f48ff */
[----:B------:R-:W-:Y:S01]  /*0e10*/  IMAD R19, R19, 0x750, R52 ;  /* 0x0000075013137824 */ /* 0x000fe200078e0234 */
[----:B------:R-:W-:Y:S01]  /*0e20*/  LEA.HI R18, R3, R25, RZ, 0x9 ;  /* 0x0000001903127211 */ /* 0x000fe200078f48ff */
[----:B------:R-:W-:Y:S01]  /*0e30*/  IMAD.WIDE R36, R15, R32, c[0x0][0x168] ;  /* 0x00005a000f247625 */ /* 0x000fe200078e0220 */
[----:B------:R-:W-:-:S02]  /*0e40*/  LEA.HI R3, R3, R20, RZ, 0x9 ;  /* 0x0000001403037211 */ /* 0x000fc400078f48ff */
[----:B------:R-:W-:Y:S01]  /*0e50*/  @!P4 IADD3 R6, R6, -R29, RZ ;  /* 0x8000001d0606c210 */ /* 0x000fe20007ffe0ff */
[----:B------:R-:W-:Y:S01]  /*0e60*/  IMAD.WIDE R42, R19, R32, c[0x0][0x168] ;  /* 0x00005a00132a7625 */ /* 0x000fe200078e0220 */
[----:B------:R-:W-:Y:S02]  /*0e70*/  LOP3.LUT R3, R3, 0xfffffe00, RZ, 0xc0, !PT ;  /* 0xfffffe0003037812 */ /* 0x000fe400078ec0ff */
[----:B------:R-:W-:Y:S02]  /*0e80*/  LOP3.LUT R14, R14, 0xfffffe00, RZ, 0xc0, !PT ;  /* 0xfffffe000e0e7812 */ /* 0x000fe400078ec0ff */
[----:B------:R-:W-:Y:S02]  /*0e90*/  IADD3 R27, R20, -R3, RZ ;  /* 0x80000003141b7210 */ /* 0x000fe40007ffe0ff */
[----:B------:R-:W-:Y:S02]  /*0ea0*/  ISETP.NE.AND P4, PT, RZ, c[0x0][0x178], PT ;  /* 0x00005e00ff007a0c */ /* 0x000fe40003f85270 */
[----:B------:R-:W-:Y:S01]  /*0eb0*/  LOP3.LUT R3, RZ, c[0x0][0x178], RZ, 0x33, !PT ;  /* 0x00005e00ff037a12 */ /* 0x000fe200078e33ff */
[----:B------:R-:W-:Y:S01]  /*0ec0*/  IMAD R27, R27, 0x750, R52 ;  /* 0x000007501b1b7824 */ /* 0x000fe200078e0234 */
[----:B------:R-:W-:-:S02]  /*0ed0*/  @!P3 IADD3 R9, -R9, RZ, RZ ;  /* 0x000000ff0909b210 */ /* 0x000fc40007ffe1ff */
[----:B------:R-:W-:Y:S01]  /*0ee0*/  LOP3.LUT R16, R16, 0xfffffe00, RZ, 0xc0, !PT ;  /* 0xfffffe0010107812 */ /* 0x000fe200078ec0ff */
[----:B------:R-:W-:Y:S01]  /*0ef0*/  IMAD.WIDE R50, R27, R32, c[0x0][0x168] ;  /* 0x00005a001b327625 */ /* 0x000fe200078e0220 */
[----:B------:R-:W-:Y:S02]  /*0f00*/  @!P5 IADD3 R8, -R8, RZ, RZ ;  /* 0x000000ff0808d210 */ /* 0x000fe40007ffe1ff */
[----:B------:R-:W-:Y:S02]  /*0f10*/  @!P6 IADD3 R10, -R10, RZ, RZ ;  /* 0x000000ff0a0ae210 */ /* 0x000fe40007ffe1ff */
[----:B------:R-:W-:Y:S02]  /*0f20*/  @!P2 IADD3 R12, -R12, RZ, RZ ;  /* 0x000000ff0c0ca210 */ /* 0x000fe40007ffe1ff */
[----:B------:R-:W-:Y:S02]  /*0f30*/  @!P0 IADD3 R7, -R7, RZ, RZ ;  /* 0x000000ff07078210 */ /* 0x000fe40007ffe1ff */
[----:B------:R-:W-:-:S02]  /*0f40*/  @!P1 IADD3 R6, -R6, RZ, RZ ;  /* 0x000000ff06069210 */ /* 0x000fc40007ffe1ff */
[----:B------:R-:W-:Y:S02]  /*0f50*/  LOP3.LUT R18, R18, 0xfffffe00, RZ, 0xc0, !PT ;  /* 0xfffffe0012127812 */ /* 0x000fe400078ec0ff */
[----:B------:R-:W-:Y:S02]  /*0f60*/  IADD3 R21, R21, -R14, RZ ;  /* 0x8000000e15157210 */ /* 0x000fe40007ffe0ff */
[C---:B------:R-:W-:Y:S02]  /*0f70*/  SEL R29, R3.reuse, R4, !P4 ;  /* 0x00000004031d7207 */ /* 0x040fe40006000000 */
[----:B------:R-:W-:Y:S01]  /*0f80*/  SEL R57, R3, R9, !P4 ;  /* 0x0000000903397207 */ /* 0x000fe20006000000 */
[----:B------:R-:W-:Y:S01]  /*0f90*/  IMAD R21, R21, 0x750, R52 ;  /* 0x0000075015157824 */ /* 0x000fe200078e0234 */
[----:B------:R-:W-:Y:S02]  /*0fa0*/  IADD3 R23, R23, -R16, RZ ;  /* 0x8000001017177210 */ /* 0x000fe40007ffe0ff */
[----:B------:R-:W-:Y:S01]  /*0fb0*/  SEL R31, R3, R5, !P4 ;  /* 0x00000005031f7207 */ /* 0x000fe20006000000 */
[----:B------:R-:W-:Y:S01]  /*0fc0*/  IMAD.WIDE R44, R21, R32, c[0x0][0x168] ;  /* 0x00005a00152c7625 */ /* 0x000fe200078e0220 */
[----:B------:R-:W-:-:S02]  /*0fd0*/  SEL R33, R3, R8, !P4 ;  /* 0x0000000803217207 */ /* 0x000fc40006000000 */
[----:B------:R-:W-:Y:S01]  /*0fe0*/  SEL R41, R3, R10, !P4 ;  /* 0x0000000a03297207 */ /* 0x000fe20006000000 */
[--C-:B------:R-:W-:Y:S01]  /*0ff0*/  IMAD R23, R23, 0x750, R52.reuse ;  /* 0x0000075017177824 */ /* 0x100fe200078e0234 */
[----:B------:R-:W-:Y:S01]  /*1000*/  SEL R53, R3, R12, !P4 ;  /* 0x0000000c03357207 */ /* 0x000fe20006000000 */
[--C-:B------:R-:W-:Y:S01]  /*1010*/  IMAD R20, R31, 0x750, R52.reuse ;  /* 0x000007501f147824 */ /* 0x100fe200078e0234 */
[----:B------:R-:W-:Y:S01]  /*1020*/  SEL R55, R3, R7, !P4 ;  /* 0x0000000703377207 */ /* 0x000fe20006000000 */
[--C-:B------:R-:W-:Y:S01]  /*1030*/  IMAD R22, R33, 0x750, R52.reuse ;  /* 0x0000075021167824 */ /* 0x100fe200078e0234 */
[----:B------:R-:W-:Y:S01]  /*1040*/  SEL R9, R3, R6, !P4 ;  /* 0x0000000603097207 */ /* 0x000fe20006000000 */
[--C-:B------:R-:W-:Y:S01]  /*1050*/  IMAD R24, R41, 0x750, R52.reuse ;  /* 0x0000075029187824 */ /* 0x100fe200078e0234 */
[----:B------:R-:W-:Y:S01]  /*1060*/  IADD3 R25, R25, -R18, RZ ;  /* 0x8000001219197210 */ /* 0x000fe20007ffe0ff */
[--C-:B------:R-:W-:Y:S01]  /*1070*/  IMAD R18, R29, 0x750, R52.reuse ;  /* 0x000007501d127824 */ /* 0x100fe200078e0234 */
[----:B------:R-:W-:Y:S01]  /*1080*/  LOP3.LUT R3, R11, 0x10, RZ, 0xfc, !PT ;  /* 0x000000100b037812 */ /* 0x000fe200078efcff */
[--C-:B------:R-:W-:Y:S01]  /*1090*/  IMAD R26, R53, 0x750, R52.reuse ;  /* 0x00000750351a7824 */ /* 0x100fe200078e0234 */
[----:B------:R-:W-:Y:S01]  /*10a0*/  LOP3.LUT R4, R11, 0x20, RZ, 0xfc, !PT ;  /* 0x000000200b047812 */ /* 0x000fe200078efcff */
[----:B------:R-:W-:Y:S01]  /*10b0*/  IMAD R25, R25, 0x750, R52 ;  /* 0x0000075019197824 */ /* 0x000fe200078e0234 */
[C---:B------:R-:W-:Y:S01]  /*10c0*/  LOP3.LUT R5, R11.reuse, 0x30, RZ, 0xfc, !PT ;  /* 0x000000300b057812 */ /* 0x040fe200078efcff */
[----:B------:R-:W-:Y:S01]  /*10d0*/  IMAD.WIDE R18, R18, R32, c[0x0][0x160] ;  /* 0x0000580012127625 */ /* 0x000fe200078e0220 */
[----:B------:R-:W-:-:S02]  /*10e0*/  LOP3.LUT R6, R11, 0x40, RZ, 0xfc, !PT ;  /* 0x000000400b067812 */ /* 0x000fc400078efcff */
[----:B------:R-:W-:Y:S01]  /*10f0*/  LEA R141, R11, R52, 0x6 ;  /* 0x000000340b8d7211 */ /* 0x000fe200078e30ff */
[----:B------:R-:W-:Y:S01]  /*1100*/  IMAD.WIDE R46, R23, R32, c[0x0][0x168] ;  /* 0x00005a00172e7625 */ /* 0x000fe200078e0220 */
[----:B------:R-:W-:Y:S02]  /*1110*/  LOP3.LUT R7, R11, 0x50, RZ, 0xfc, !PT ;  /* 0x000000500b077812 */ /* 0x000fe400078efcff */
[----:B------:R-:W-:Y:S01]  /*1120*/  LEA R3, R3, R52, 0x6 ;  /* 0x0000003403037211 */ /* 0x000fe200078e30ff */
[----:B------:R-:W-:Y:S01]  /*1130*/  IMAD R28, R55, 0x750, R52 ;  /* 0x00000750371c7824 */ /* 0x000fe200078e0234 */
[C---:B------:R-:W-:Y:S01]  /*1140*/  LOP3.LUT R8, R11.reuse, 0x60, RZ, 0xfc, !PT ;  /* 0x000000600b087812 */ /* 0x040fe200078efcff */
[----:B------:R-:W-:Y:S01]  /*1150*/  IMAD.WIDE R20, R20, R32, c[0x0][0x160] ;  /* 0x0000580014147625 */ /* 0x000fe200078e0220 */
[----:B------:R-:W-:Y:S02]  /*1160*/  LEA R4, R4, R52, 0x6 ;  /* 0x0000003404047211 */ /* 0x000fe400078e30ff */
[----:B------:R-:W-:Y:S01]  /*1170*/  LOP3.LUT R11, R11, 0x70, RZ, 0xfc, !PT ;  /* 0x000000700b0b7812 */ /* 0x000fe200078efcff */
[----:B------:R-:W-:Y:S01]  /*1180*/  IMAD.WIDE R48, R25, R32, c[0x0][0x168] ;  /* 0x00005a0019307625 */ /* 0x000fe200078e0220 */
[----:B------:R-:W-:-:S02]  /*1190*/  LEA R5, R5, R52, 0x6 ;  /* 0x0000003405057211 */ /* 0x000fc400078e30ff */
[----:B------:R-:W-:Y:S01]  /*11a0*/  LEA R6, R6, R52, 0x6 ;  /* 0x0000003406067211 */ /* 0x000fe200078e30ff */
[--C-:B------:R-:W-:Y:S01]  /*11b0*/  IMAD R30, R57, 0x750, R52.reuse ;  /* 0x00000750391e7824 */ /* 0x100fe200078e0234 */
[----:B------:R-:W-:Y:S01]  /*11c0*/  SHF.L.U32 R141, R141, 0x2, RZ ;  /* 0x000000028d8d7819 */ /* 0x000fe200000006ff */
[----:B------:R-:W-:Y:S01]  /*11d0*/  IMAD.WIDE R22, R22, R32, c[0x0][0x160] ;  /* 0x0000580016167625 */ /* 0x000fe200078e0220 */
[-C--:B------:R-:W-:Y:S01]  /*11e0*/  LEA R7, R7, R52.reuse, 0x6 ;  /* 0x0000003407077211 */ /* 0x080fe200078e30ff */
[----:B------:R-:W-:Y:S01]  /*11f0*/  CS2R R56, SRZ ;  /* 0x0000000000387805 */ /* 0x000fe2000001ff00 */
[----:B------:R-:W-:Y:S01]  /*1200*/  SHF.L.U32 R139, R3, 0x2, RZ ;  /* 0x00000002038b7819 */ /* 0x000fe200000006ff */
[----:B------:R-:W-:Y:S01]  /*1210*/  IMAD R9, R9, 0x750, R52 ;  /* 0x0000075009097824 */ /* 0x000fe200078e0234 */
[----:B------:R-:W-:Y:S01]  /*1220*/  LEA R8, R8, R52, 0x6 ;  /* 0x0000003408087211 */ /* 0x000fe200078e30ff */
[----:B------:R-:W-:Y:S01]  /*1230*/  IMAD.WIDE R24, R24, R32, c[0x0][0x160] ;  /* 0x0000580018187625 */ /* 0x000fe200078e0220 */
[----:B------:R-:W-:Y:S01]  /*1240*/  SHF.L.U32 R137, R4, 0x2, RZ ;  /* 0x0000000204897819 */ /* 0x000fe200000006ff */
[----:B------:R1:W-:Y:S01]  /*1250*/  LDGSTS.E.BYPASS.128 [R141], [R18.64] ;  /* 0x00000000128d7fae */ /* 0x0003e2000b901c48 */
[----:B------:R-:W-:Y:S01]  /*1260*/  LEA R11, R11, R52, 0x6 ;  /* 0x000000340b0b7211 */ /* 0x000fe200078e30ff */
[-C--:B------:R-:W-:Y:S01]  /*1270*/  IMAD.WIDE R26, R26, R32.reuse, c[0x0][0x160] ;  /* 0x000058001a1a7625 */ /* 0x080fe200078e0220 */
[----:B------:R-:W-:Y:S01]  /*1280*/  SHF.L.U32 R3, R5, 0x2, RZ ;  /* 0x0000000205037819 */ /* 0x000fe200000006ff */
[----:B------:R2:W-:Y:S01]  /*1290*/  LDGSTS.E.BYPASS.128 [R139], [R20.64] ;  /* 0x00000000148b7fae */ /* 0x0005e2000b901c48 */
[----:B------:R-:W-:Y:S01]  /*12a0*/  SHF.L.U32 R4, R6, 0x2, RZ ;  /* 0x0000000206047819 */ /* 0x000fe200000006ff */
[-C--:B------:R-:W-:Y:S01]  /*12b0*/  IMAD.WIDE R28, R28, R32.reuse, c[0x0][0x160] ;  /* 0x000058001c1c7625 */ /* 0x080fe200078e0220 */
[----:B------:R-:W-:Y:S01]  /*12c0*/  SHF.L.U32 R5, R7, 0x2, RZ ;  /* 0x0000000207057819 */ /* 0x000fe200000006ff */
[----:B------:R3:W-:Y:S01]  /*12d0*/  LDGSTS.E.BYPASS.128 [R137], [R22.64] ;  /* 0x0000000016897fae */ /* 0x0007e2000b901c48 */
[----:B------:R-:W-:Y:S01]  /*12e0*/  SHF.L.U32 R6, R8, 0x2, RZ ;  /* 0x0000000208067819 */ /* 0x000fe200000006ff */
[-C--:B------:R-:W-:Y:S01]  /*12f0*/  IMAD.WIDE R30, R30, R32.reuse, c[0x0][0x160] ;  /* 0x000058001e1e7625 */ /* 0x080fe200078e0220 */
[----:B------:R-:W-:Y:S01]  /*1300*/  SHF.L.U32 R7, R11, 0x2, RZ ;  /* 0x000000020b077819 */ /* 0x000fe200000006ff */
[----:B------:R4:W-:Y:S01]  /*1310*/  LDGSTS.E.BYPASS.128 [R3], [R24.64] ;  /* 0x0000000018037fae */ /* 0x0009e2000b901c48 */
[----:B------:R-:W-:Y:S01]  /*1320*/  IADD3 R8, P1, R18, 0x400, RZ ;  /* 0x0000040012087810 */ /* 0x000fe20007f3e0ff */
[----:B------:R-:W-:Y:S01]  /*1330*/  IMAD.WIDE R32, R9, R32, c[0x0][0x160] ;  /* 0x0000580009207625 */ /* 0x000fe200078e0220 */
[----:B------:R-:W-:Y:S01]  /*1340*/  IADD3 R9, P0, R20, 0x400, RZ ;  /* 0x0000040014097810 */ /* 0x000fe20007f1e0ff */
[----:B------:R1:W-:Y:S01]  /*1350*/  LDGSTS.E.BYPASS.128 [R4], [R26.64] ;  /* 0x000000001a047fae */ /* 0x0003e2000b901c48 */
[----:B------:R-:W-:-:S02]  /*1360*/  IADD3.X R10, RZ, R19, RZ, P1, !PT ;  /* 0x00000013ff0a7210 */ /* 0x000fc40000ffe4ff */
[----:B------:R-:W-:Y:S01]  /*1370*/  IADD3.X R12, RZ, R21, RZ, P0, !PT ;  /* 0x00000015ff0c7210 */ /* 0x000fe200007fe4ff */
[----:B------:R1:W-:Y:S01]  /*1380*/  LDGSTS.E.BYPASS.128 [R5], [R28.64] ;  /* 0x000000001c057fae */ /* 0x0003e2000b901c48 */
[----:B------:R-:W-:Y:S02]  /*1390*/  IADD3 R11, P1, R22, 0x400, RZ ;  /* 0x00000400160b7810 */ /* 0x000fe40007f3e0ff */
[----:B------:R-:W-:Y:S01]  /*13a0*/  IADD3 R13, P0, R24, 0x400, RZ ;  /* 0x00000400180d7810 */ /* 0x000fe20007f1e0ff */
[----:B------:R1:W-:Y:S01]  /*13b0*/  LDGSTS.E.BYPASS.128 [R6], [R30.64] ;  /* 0x000000001e067fae */ /* 0x0003e2000b901c48 */
[----:B------:R-:W-:Y:S02]  /*13c0*/  IADD3.X R14, RZ, R23, RZ, P1, !PT ;  /* 0x00000017ff0e7210 */ /* 0x000fe40000ffe4ff */
[----:B------:R-:W-:Y:S01]  /*13d0*/  IADD3.X R16, RZ, R25, RZ, P0, !PT ;  /* 0x00000019ff107210 */ /* 0x000fe200007fe4ff */
[----:B------:R1:W-:Y:S01]  /*13e0*/  LDGSTS.E.BYPASS.128 [R7], [R32.64] ;  /* 0x0000000020077fae */ /* 0x0003e2000b901c48 */
[----:B------:R-:W-:-:S02]  /*13f0*/  IADD3 R15, P1, R26, 0x400, RZ ;  /* 0x000004001a0f7810 */ /* 0x000fc40007f3e0ff */
[----:B------:R-:W-:Y:S01]  /*1400*/  IADD3 R17, P0, R28, 0x400, RZ ;  /* 0x000004001c117810 */ /* 0x000fe20007f1e0ff */
[----:B------:R-:W0:Y:S04]  /*1410*/  LDGDEPBAR ;  /* 0x00000000000079af */ /* 0x000e280000000000 */
[----:B------:R1:W-:Y:S04]  /*1420*/  LDGSTS.E.BYPASS.128 [R141+0x20000], [R34.64] ;  /* 0x20000000228d7fae */ /* 0x0003e8000b901c48 */
[----:B------:R1:W-:Y:S04]  /*1430*/  LDGSTS.E.BYPASS.128 [R139+0x20000], [R36.64] ;  /* 0x20000000248b7fae */ /* 0x0003e8000b901c48 */
[----:B------:R1:W-:Y:S04]  /*1440*/  LDGSTS.E.BYPASS.128 [R137+0x20000], [R38.64] ;  /* 0x2000000026897fae */ /* 0x0003e8000b901c48 */
[----:B------:R1:W-:Y:S04]  /*1450*/  LDGSTS.E.BYPASS.128 [R3+0x20000], [R42.64] ;  /* 0x200000002a037fae */ /* 0x0003e8000b901c48 */
[----:B------:R1:W-:Y:S04]  /*1460*/  LDGSTS.E.BYPASS.128 [R4+0x20000], [R44.64] ;  /* 0x200000002c047fae */ /* 0x0003e8000b901c48 */
[----:B------:R1:W-:Y:S04]  /*1470*/  LDGSTS.E.BYPASS.128 [R5+0x20000], [R46.64] ;  /* 0x200000002e057fae */ /* 0x0003e8000b901c48 */
[----:B------:R1:W-:Y:S04]  /*1480*/  LDGSTS.E.BYPASS.128 [R6+0x20000], [R48.64] ;  /* 0x2000000030067fae */ /* 0x0003e8000b901c48 */
[----:B------:R1:W-:Y:S04]  /*1490*/  LDGSTS.E.BYPASS.128 [R7+0x20000], [R50.64] ;  /* 0x2000000032077fae */ /* 0x0003e8000b901c48 */
[----:B------:R-:W0:Y:S04]  /*14a0*/  LDGDEPBAR ;  /* 0x00000000000079af */ /* 0x000e280000000000 */
[----:B------:R-:W-:Y:S06]  /*14b0*/  BAR.SYNC 0x0 ;  /* 0x0000000000007b1d */ /* 0x000fec0000000000 */
[----:B------:R-:W-:Y:S01]  /*14c0*/  @!PT LDS RZ, [RZ] ;  /* 0x00000000fffff984 */ /* 0x000fe20000000800 */
[----:B------:R-:W-:Y:S01]  /*14d0*/  @!PT LDS RZ, [RZ] ;  /* 0x00000000fffff984 */ /* 0x000fe20000000800 */
[----:B------:R-:W-:Y:S01]  /*14e0*/  @!PT LDS RZ, [RZ] ;  /* 0x00000000fffff984 */ /* 0x000fe20000000800 */
[----:B------:R1:W-:Y:S04]  /*14f0*/  LDGSTS.E.BYPASS.128 [R141+0x8000], [R18.64+0x100] ;  /* 0x08000100128d7fae */ /* 0x0003e8000b901c48 */
[----:B------:R2:W-:Y:S04]  /*1500*/  LDGSTS.E.BYPASS.128 [R139+0x8000], [R20.64+0x100] ;  /* 0x08000100148b7fae */ /* 0x0005e8000b901c48 */
[----:B------:R3:W-:Y:S04]  /*1510*/  LDGSTS.E.BYPASS.128 [R137+0x8000], [R22.64+0x100] ;  /* 0x0800010016897fae */ /* 0x0007e8000b901c48 */
[----:B------:R4:W-:Y:S04]  /*1520*/  LDGSTS.E.BYPASS.128 [R3+0x8000], [R24.64+0x100] ;  /* 0x0800010018037fae */ /* 0x0009e8000b901c48 */
[----:B------:R1:W-:Y:S04]  /*1530*/  LDGSTS.E.BYPASS.128 [R4+0x8000], [R26.64+0x100] ;  /* 0x080001001a047fae */ /* 0x0003e8000b901c48 */
[----:B------:R1:W-:Y:S04]  /*1540*/  LDGSTS.E.BYPASS.128 [R5+0x8000], [R28.64+0x100] ;  /* 0x080001001c057fae */ /* 0x0003e8000b901c48 */
[----:B------:R1:W-:Y:S04]  /*1550*/  LDGSTS.E.BYPASS.128 [R6+0x8000], [R30.64+0x100] ;  /* 0x080001001e067fae */ /* 0x0003e8000b901c48 */
[----:B------:R1:W-:Y:S04]  /*1560*/  LDGSTS.E.BYPASS.128 [R7+0x8000], [R32.64+0x100] ;  /* 0x0800010020077fae */ /* 0x0003e8000b901c48 */
[----:B------:R-:W0:Y:S04]  /*1570*/  LDGDEPBAR ;  /* 0x00000000000079af */ /* 0x000e280000000000 */
        /* <DEDUP_REMOVED lines=38> */
[----:B------:R4:W-:Y:S01]  /*17e0*/  LDGSTS.E.BYPASS.128 [R3+0x18000], [R24.64+0x300] ;  /* 0x1800030018037fae */ /* 0x0009e2000b901c48 */
[----:B-1----:R-:W-:-:S02]  /*17f0*/  IADD3.X R18, RZ, R27, RZ, P1, !PT ;  /* 0x0000001bff127210 */ /* 0x002fc40000ffe4ff */
[----:B------:R-:W-:Y:S01]  /*1800*/  IADD3 R19, P1, R30, 0x400, RZ ;  /* 0x000004001e137810 */ /* 0x000fe20007f3e0ff */
[----:B------:R1:W-:Y:S01]  /*1810*/  LDGSTS.E.BYPASS.128 [R4+0x18000], [R26.64+0x300] ;  /* 0x180003001a047fae */ /* 0x0003e2000b901c48 */
[----:B--2---:R-:W-:Y:S02]  /*1820*/  IADD3.X R20, RZ, R29, RZ, P0, !PT ;  /* 0x0000001dff147210 */ /* 0x004fe400007fe4ff */
[----:B------:R-:W-:Y:S01]  /*1830*/  IADD3 R21, P0, R32, 0x400, RZ ;  /* 0x0000040020157810 */ /* 0x000fe20007f1e0ff */
[----:B------:R2:W-:Y:S01]  /*1840*/  LDGSTS.E.BYPASS.128 [R5+0x18000], [R28.64+0x300] ;  /* 0x180003001c057fae */ /* 0x0005e2000b901c48 */
[----:B---3--:R-:W-:Y:S02]  /*1850*/  IADD3.X R22, RZ, R31, RZ, P1, !PT ;  /* 0x0000001fff167210 */ /* 0x008fe40000ffe4ff */
[----:B------:R-:W-:Y:S01]  /*1860*/  IADD3 R23, P1, R34, 0x400, RZ ;  /* 0x0000040022177810 */ /* 0x000fe20007f3e0ff */
[----:B------:R3:W-:Y:S01]  /*1870*/  LDGSTS.E.BYPASS.128 [R6+0x18000], [R30.64+0x300] ;  /* 0x180003001e067fae */ /* 0x0007e2000b901c48 */
[----:B----4-:R-:W-:-:S02]  /*1880*/  IADD3.X R24, RZ, R33, RZ, P0, !PT ;  /* 0x00000021ff187210 */ /* 0x010fc400007fe4ff */
[----:B------:R-:W-:Y:S01]  /*1890*/  IADD3 R25, P0, R36, 0x400, RZ ;  /* 0x0000040024197810 */ /* 0x000fe20007f1e0ff */
[----:B------:R4:W-:Y:S01]  /*18a0*/  LDGSTS.E.BYPASS.128 [R7+0x18000], [R32.64+0x300] ;  /* 0x1800030020077fae */ /* 0x0009e2000b901c48 */
[----:B-1----:R-:W-:Y:S02]  /*18b0*/  IADD3.X R26, RZ, R35, RZ, P1, !PT ;  /* 0x00000023ff1a7210 */ /* 0x002fe40000ffe4ff */
[----:B------:R-:W-:Y:S01]  /*18c0*/  IADD3 R27, P1, R38, 0x400, RZ ;  /* 0x00000400261b7810 */ /* 0x000fe20007f3e0ff */
[----:B------:R-:W0:Y:S01]  /*18d0*/  LDGDEPBAR ;  /* 0x00000000000079af */ /* 0x000e220000000000 */
[----:B--2---:R-:W-:Y:S02]  /*18e0*/  IADD3.X R28, RZ, R37, RZ, P0, !PT ;  /* 0x00000025ff1c7210 */ /* 0x004fe400007fe4ff */
[----:B------:R-:W-:Y:S01]  /*18f0*/  IADD3 R29, P0, R42, 0x400, RZ ;  /* 0x000004002a1d7810 */ /* 0x000fe20007f1e0ff */
[----:B------:R1:W-:Y:S01]  /*1900*/  LDGSTS.E.BYPASS.128 [R141+0x38000], [R34.64+0x300] ;  /* 0x38000300228d7fae */ /* 0x0003e2000b901c48 */
[----:B---3--:R-:W-:-:S02]  /*1910*/  IADD3.X R30, RZ, R39, RZ, P1, !PT ;  /* 0x00000027ff1e7210 */ /* 0x008fc40000ffe4ff */
[----:B------:R-:W-:Y:S01]  /*1920*/  IADD3 R31, P1, R44, 0x400, RZ ;  /* 0x000004002c1f7810 */ /* 0x000fe20007f3e0ff */
[----:B------:R2:W-:Y:S01]  /*1930*/  LDGSTS.E.BYPASS.128 [R139+0x38000], [R36.64+0x300] ;  /* 0x38000300248b7fae */ /* 0x0005e2000b901c48 */
[----:B----4-:R-:W-:Y:S02]  /*1940*/  IADD3.X R32, RZ, R43, RZ, P0, !PT ;  /* 0x0000002bff207210 */ /* 0x010fe400007fe4ff */
[----:B------:R-:W-:Y:S01]  /*1950*/  IADD3 R33, P0, R46, 0x400, RZ ;  /* 0x000004002e217810 */ /* 0x000fe20007f1e0ff */
        /* <DEDUP_REMOVED lines=9> */
[----:B------:R-:W-:Y:S01]  /*19f0*/  IADD3.X R39, RZ, R51, RZ, P0, !PT ;  /* 0x00000033ff277210 */ /* 0x000fe200007fe4ff */
[----:B------:R3:W-:Y:S04]  /*1a00*/  LDGSTS.E.BYPASS.128 [R6+0x38000], [R48.64+0x300] ;  /* 0x3800030030067fae */ /* 0x0007e8000b901c48 */
[----:B------:R4:W-:Y:S01]  /*1a10*/  LDGSTS.E.BYPASS.128 [R7+0x38000], [R50.64+0x300] ;  /* 0x3800030032077fae */ /* 0x0009e2000b901c48 */
[----:B-1----:R-:W-:Y:S01]  /*1a20*/  CS2R R44, SRZ ;  /* 0x00000000002c7805 */ /* 0x002fe2000001ff00 */
[----:B------:R-:W-:-:S02]  /*1a30*/  UMOV UR8, 0x20000 ;  /* 0x0002000000087882 */ /* 0x000fc40000000000 */
[----:B------:R-:W0:Y:S01]  /*1a40*/  LDGDEPBAR ;  /* 0x00000000000079af */ /* 0x000e220000000000 */
[----:B--2---:R-:W-:Y:S01]  /*1a50*/  CS2R R46, SRZ ;  /* 0x00000000002e7805 */ /* 0x004fe2000001ff00 */
[----:B---3--:R-:W-:Y:S01]  /*1a60*/  CS2R R48, SRZ ;  /* 0x0000000000307805 */ /* 0x008fe2000001ff00 */
[----:B----4-:R-:W-:Y:S01]  /*1a70*/  CS2R R50, SRZ ;  /* 0x0000000000327805 */ /* 0x010fe2000001ff00 */
[----:B------:R-:W-:-:S04]  /*1a80*/  DEPBAR.LE SB0, 0x6 ;  /* 0x000081800000791a */ /* 0x000fc80000000000 */
[----:B------:R-:W-:Y:S06]  /*1a90*/  BAR.SYNC 0x0 ;  /* 0x0000000000007b1d */ /* 0x000fec0000000000 */
.L_x_1:
[----:B------:R-:W-:Y:S01]  /*1aa0*/  LEA R138, R133, UR8, 0x8 ;  /* 0x00000008858a7c11 */ /* 0x000fe2000f8e40ff */
[----:B------:R-:W-:Y:S01]  /*1ab0*/  LDS.128 R40, [R134.X4+UR5] ;  /* 0x0000000586287984 */ /* 0x000fe20008004c00 */
[----:B------:R-:W-:Y:S01]  /*1ac0*/  IADD3 R132, R132, 0x1, RZ ;  /* 0x0000000184847810 */ /* 0x000fe20007ffe0ff */
[----:B------:R-:W-:Y:S01]  /*1ad0*/  ULDC.64 UR10, c[0x0][0x118] ;  /* 0x00004600000a7ab9 */ /* 0x000fe20000000a00 */
[----:B------:R-:W-:Y:S01]  /*1ae0*/  IADD3 R136, R136, 0x40, RZ ;  /* 0x0000004088887810 */ /* 0x000fe20007ffe0ff */
[----:B------:R-:W1:Y:S01]  /*1af0*/  LDS.128 R60, [R138] ;  /* 0x000000008a3c7984 */ /* 0x000e620000000c00 */
[----:B------:R-:W-:Y:S02]  /*1b00*/  ISETP.GE.AND P1, PT, R132, 0x4, PT ;  /* 0x000000048400780c */ /* 0x000fe40003f26270 */
[----:B------:R-:W-:Y:S01]  /*1b10*/  ISETP.GE.U32.AND P0, PT, R136, R135, PT ;  /* 0x000000878800720c */ /* 0x000fe20003f06070 */
[----:B------:R-:W2:Y:S04]  /*1b20*/  LDS.128 R52, [R138+0x100] ;  /* 0x000100008a347984 */ /* 0x000ea80000000c00 */
[----:B------:R-:W3:Y:S04]  /*1b30*/  LDS.128 R116, [R138+0x300] ;  /* 0x000300008a747984 */ /* 0x000ee80000000c00 */
[----:B------:R-:W4:Y:S04]  /*1b40*/  LDS.128 R96, [R138+0x200] ;  /* 0x000200008a607984 */ /* 0x000f280000000c00 */
[----:B------:R-:W4:Y:S04]  /*1b50*/  LDS.128 R124, [R134.X4+UR5+0x100] ;  /* 0x00010005867c7984 */ /* 0x000f280008004c00 */
[----:B------:R-:W4:Y:S01]  /*1b60*/  LDS.128 R76, [R134.X4+UR5+0x200] ;  /* 0x00020005864c7984 */ /* 0x000f220008004c00 */
[C---:B-1----:R-:W-:Y:S01]  /*1b70*/  FFMA R140, R40.reuse, R60, R128 ;  /* 0x0000003c288c7223 */ /* 0x042fe20000000080 */
[----:B--2---:R-:W-:-:S03]  /*1b80*/  FFMA R128, R40, R52, R129 ;  /* 0x0000003428807223 */ /* 0x004fc60000000081 */
[C---:B------:R-:W-:Y:S01]  /*1b90*/  FFMA R145, R41.reuse, R61, R140 ;  /* 0x0000003d29917223 */ /* 0x040fe2000000008c */
[C---:B---3--:R-:W-:Y:S01]  /*1ba0*/  FFMA R142, R40.reuse, R116, R131 ;  /* 0x00000074288e7223 */ /* 0x048fe20000000083 */
[C---:B------:R-:W-:Y:S01]  /*1bb0*/  FFMA R147, R41.reuse, R53, R128 ;  /* 0x0000003529937223 */ /* 0x040fe20000000080 */
[----:B----4-:R-:W-:Y:S02]  /*1bc0*/  FFMA R40, R40, R96, R130 ;  /* 0x0000006028287223 */ /* 0x010fe40000000082 */
[C---:B------:R-:W-:Y:S01]  /*1bd0*/  FFMA R143, R41.reuse, R117, R142 ;  /* 0x00000075298f7223 */ /* 0x040fe2000000008e */
[----:B------:R-:W1:Y:S01]  /*1be0*/  LDS.128 R128, [R134.X4+UR5+0x300] ;  /* 0x0003000586807984 */ /* 0x000e620008004c00 */
[C---:B------:R-:W-:Y:S01]  /*1bf0*/  FFMA R140, R42.reuse, R54, R147 ;  /* 0x000000362a8c7223 */ /* 0x040fe20000000093 */
[----:B------:R-:W-:Y:S01]  /*1c00*/  FFMA R41, R41, R97, R40 ;  /* 0x0000006129297223 */ /* 0x000fe20000000028 */
[C---:B------:R-:W-:Y:S01]  /*1c10*/  FFMA R40, R42.reuse, R62, R145 ;  /* 0x0000003e2a287223 */ /* 0x040fe20000000091 */
[----:B------:R-:W-:Y:S01]  /*1c20*/  FFMA R142, R42, R118, R143 ;  /* 0x000000762a8e7223 */ /* 0x000fe2000000008f */
[----:B------:R-:W-:Y:S01]  /*1c30*/  FFMA R106, R124, R96, R106 ;  /* 0x000000607c6a7223 */ /* 0x000fe2000000006a */
[----:B------:R-:W-:Y:S01]  /*1c40*/  FFMA R42, R42, R98, R41 ;  /* 0x000000622a2a7223 */ /* 0x000fe20000000029 */
[C---:B------:R-:W-:Y:S01]  /*1c50*/  FFMA R145, R43.reuse, R63, R40 ;  /* 0x0000003f2b917223 */ /* 0x040fe20000000028 */
[C---:B------:R-:W-:Y:S01]  /*1c60*/  FFMA R40, R124.reuse, R116, R107 ;  /* 0x000000747c287223 */ /* 0x040fe2000000006b */
[C---:B------:R-:W-:Y:S01]  /*1c70*/  FFMA R104, R124.reuse, R60, R104 ;  /* 0x0000003c7c687223 */ /* 0x040fe20000000068 */
[----:B------:R-:W-:Y:S01]  /*1c80*/  FFMA R124, R124, R52, R105 ;  /* 0x000000347c7c7223 */ /* 0x000fe20000000069 */
[C---:B------:R-:W-:Y:S01]  /*1c90*/  FFMA R147, R43.reuse, R119, R142 ;  /* 0x000000772b937223 */ /* 0x040fe2000000008e */
[C---:B------:R-:W-:Y:S01]  /*1ca0*/  FFMA R143, R43.reuse, R55, R140 ;  /* 0x000000372b8f7223 */ /* 0x040fe2000000008c */
[----:B------:R-:W-:Y:S01]  /*1cb0*/  FFMA R149, R43, R99, R42 ;  /* 0x000000632b957223 */ /* 0x000fe2000000002a */
[C---:B------:R-:W-:Y:S01]  /*1cc0*/  FFMA R105, R125.reuse, R117, R40 ;  /* 0x000000757d697223 */ /* 0x040fe20000000028 */
[C---:B------:R-:W-:Y:S01]  /*1cd0*/  FFMA R107, R125.reuse, R97, R106 ;  /* 0x000000617d6b7223 */ /* 0x040fe2000000006a */
[----:B------:R-:W2:Y:S01]  /*1ce0*/  LDS.128 R40, [R134.X4+UR5+0x2000] ;  /* 0x0020000586287984 */ /* 0x000ea20008004c00 */
[C---:B------:R-:W-:Y:S01]  /*1cf0*/  FFMA R151, R125.reuse, R61, R104 ;  /* 0x0000003d7d977223 */ /* 0x040fe20000000068 */
[----:B------:R-:W-:Y:S01]  /*1d00*/  FFMA R125, R125, R53, R124 ;  /* 0x000000357d7d7223 */ /* 0x000fe2000000007c */
[C---:B------:R-:W-:Y:S01]  /*1d10*/  FFMA R94, R76.reuse, R96, R94 ;  /* 0x000000604c5e7223 */ /* 0x040fe2000000005e */
[----:B------:R-:W-:Y:S01]  /*1d20*/  FFMA R92, R76, R60, R92 ;  /* 0x0000003c4c5c7223 */ /* 0x000fe2000000005c */
[C---:B------:R-:W-:Y:S01]  /*1d30*/  FFMA R106, R126.reuse, R98, R107 ;  /* 0x000000627e6a7223 */ /* 0x040fe2000000006b */
[C---:B------:R-:W-:Y:S01]  /*1d40*/  FFMA R104, R126.reuse, R54, R125 ;  /* 0x000000367e687223 */ /* 0x040fe2000000007d */
[----:B------:R-:W-:Y:S01]  /*1d50*/  FFMA R124, R126, R118, R105 ;  /* 0x000000767e7c7223 */ /* 0x000fe20000000069 */
[C---:B------:R-:W-:Y:S01]  /*1d60*/  FFMA R153, R77.reuse, R97, R94 ;  /* 0x000000614d997223 */ /* 0x040fe2000000005e */
[----:B------:R-:W-:Y:S01]  /*1d70*/  FFMA R155, R77, R61, R92 ;  /* 0x0000003d4d9b7223 */ /* 0x000fe2000000005c */
[----:B------:R-:W-:Y:S01]  /*1d80*/  FFMA R107, R127, R55, R104 ;  /* 0x000000377f6b7223 */ /* 0x000fe20000000068 */
[C---:B------:R-:W-:Y:S01]  /*1d90*/  FFMA R104, R76.reuse, R116, R95 ;  /* 0x000000744c687223 */ /* 0x040fe2000000005f */
[----:B------:R-:W-:Y:S01]  /*1da0*/  FFMA R76, R76, R52, R93 ;  /* 0x000000344c4c7223 */ /* 0x000fe2000000005d */
[----:B------:R-:W-:Y:S01]  /*1db0*/  FFMA R126, R126, R62, R151 ;  /* 0x0000003e7e7e7223 */ /* 0x000fe20000000097 */
[----:B------:R-:W3:Y:S01]  /*1dc0*/  LDS.128 R92, [R134.X4+UR5+0x2100] ;  /* 0x00210005865c7984 */ /* 0x000ee20008004c00 */
[C---:B------:R-:W-:Y:S01]  /*1dd0*/  FFMA R151, R77.reuse, R117, R104 ;  /* 0x000000754d977223 */ /* 0x040fe20000000068 */
[----:B------:R-:W-:Y:S01]  /*1de0*/  FFMA R77, R77, R53, R76 ;  /* 0x000000354d4d7223 */ /* 0x000fe2000000004c */
[-C--:B------:R-:W-:Y:S01]  /*1df0*/  FFMA R125, R127, R99.reuse, R106 ;  /* 0x000000637f7d7223 */ /* 0x080fe2000000006a */
[C---:B------:R-:W-:Y:S01]  /*1e00*/  FFMA R104, R78.reuse, R98, R153 ;  /* 0x000000624e687223 */ /* 0x040fe20000000099 */
[C---:B------:R-:W-:Y:S01]  /*1e10*/  FFMA R106, R78.reuse, R118, R151 ;  /* 0x000000764e6a7223 */ /* 0x040fe20000000097 */
[C---:B------:R-:W-:Y:S01]  /*1e20*/  FFMA R76, R78.reuse, R54, R77 ;  /* 0x000000364e4c7223 */ /* 0x040fe2000000004d */
[----:B------:R-:W-:Y:S01]  /*1e30*/  FFMA R78, R78, R62, R155 ;  /* 0x0000003e4e4e7223 */ /* 0x000fe2000000009b */
[C---:B------:R-:W-:Y:S01]  /*1e40*/  FFMA R153, R79.reuse, R99, R104 ;  /* 0x000000634f997223 */ /* 0x040fe20000000068 */
[C---:B------:R-:W-:Y:S01]  /*1e50*/  FFMA R151, R79.reuse, R119, R106 ;  /* 0x000000774f977223 */ /* 0x040fe2000000006a */
[C---:B------:R-:W-:Y:S01]  /*1e60*/  FFMA R155, R79.reuse, R55, R76 ;  /* 0x000000374f9b7223 */ /* 0x040fe2000000004c */
[C---:B-1----:R-:W-:Y:S01]  /*1e70*/  FFMA R76, R128.reuse, R116, R59 ;  /* 0x00000074804c7223 */ /* 0x042fe2000000003b */
[C---:B------:R-:W-:Y:S01]  /*1e80*/  FFMA R58, R128.reuse, R96, R58 ;  /* 0x00000060803a7223 */ /* 0x040fe2000000003a */
[C---:B------:R-:W-:Y:S01]  /*1e90*/  FFMA R56, R128.reuse, R60, R56 ;  /* 0x0000003c80387223 */ /* 0x040fe20000000038 */
[----:B------:R-:W-:Y:S01]  /*1ea0*/  FFMA R128, R128, R52, R57 ;  /* 0x0000003480807223 */ /* 0x000fe20000000039 */
[----:B------:R-:W-:Y:S01]  /*1eb0*/  FFMA R157, R79, R63, R78 ;  /* 0x0000003f4f9d7223 */ /* 0x000fe2000000004e */
[C---:B------:R-:W-:Y:S01]  /*1ec0*/  FFMA R77, R129.reuse, R117, R76 ;  /* 0x00000075814d7223 */ /* 0x040fe2000000004c */
[C---:B------:R-:W-:Y:S01]  /*1ed0*/  FFMA R79, R129.reuse, R97, R58 ;  /* 0x00000061814f7223 */ /* 0x040fe2000000003a */
[C---:B------:R-:W-:Y:S01]  /*1ee0*/  FFMA R159, R129.reuse, R61, R56 ;  /* 0x0000003d819f7223 */ /* 0x040fe20000000038 */
[----:B------:R-:W-:Y:S01]  /*1ef0*/  FFMA R129, R129, R53, R128 ;  /* 0x0000003581817223 */ /* 0x000fe20000000080 */
[----:B------:R-:W1:Y:S01]  /*1f00*/  LDS.128 R56, [R134.X4+UR5+0x2200] ;  /* 0x0022000586387984 */ /* 0x000e620008004c00 */
[C---:B------:R-:W-:Y:S01]  /*1f10*/  FFMA R78, R130.reuse, R98, R79 ;  /* 0x00000062824e7223 */ /* 0x040fe2000000004f */
[C---:B------:R-:W-:Y:S01]  /*1f20*/  FFMA R104, R130.reuse, R118, R77 ;  /* 0x0000007682687223 */ /* 0x040fe2000000004d */
[C---:B------:R-:W-:Y:S01]  /*1f30*/  FFMA R76, R130.reuse, R54, R129 ;  /* 0x00000036824c7223 */ /* 0x040fe20000000081 */
[----:B------:R-:W-:Y:S01]  /*1f40*/  FFMA R130, R130, R62, R159 ;  /* 0x0000003e82827223 */ /* 0x000fe2000000009f */
[C---:B------:R-:W-:Y:S01]  /*1f50*/  FFMA R161, R131.reuse, R99, R78 ;  /* 0x0000006383a17223 */ /* 0x040fe2000000004e */
[C---:B--2---:R-:W-:Y:S01]  /*1f60*/  FFMA R90, R40.reuse, R96, R90 ;  /* 0x00000060285a7223 */ /* 0x044fe2000000005a */
[----:B------:R-:W-:Y:S01]  /*1f70*/  FFMA R129, R131, R55, R76 ;  /* 0x0000003783817223 */ /* 0x000fe2000000004c */
[C---:B------:R-:W-:Y:S01]  /*1f80*/  FFMA R76, R40.reuse, R116, R91 ;  /* 0x00000074284c7223 */ /* 0x040fe2000000005b */
[C---:B------:R-:W-:Y:S01]  /*1f90*/  FFMA R88, R40.reuse, R60, R88 ;  /* 0x0000003c28587223 */ /* 0x040fe20000000058 */
[----:B------:R-:W-:Y:S01]  /*1fa0*/  FFMA R40, R40, R52, R89 ;  /* 0x0000003428287223 */ /* 0x000fe20000000059 */
[C---:B------:R-:W-:Y:S01]  /*1fb0*/  FFMA R91, R41.reuse, R97, R90 ;  /* 0x00000061295b7223 */ /* 0x040fe2000000005a */
[C---:B------:R-:W-:Y:S01]  /*1fc0*/  FFMA R89, R41.reuse, R117, R76 ;  /* 0x0000007529597223 */ /* 0x040fe2000000004c */
[C---:B------:R-:W-:Y:S01]  /*1fd0*/  FFMA R163, R41.reuse, R61, R88 ;  /* 0x0000003d29a37223 */ /* 0x040fe20000000058 */
[----:B------:R-:W-:Y:S01]  /*1fe0*/  FFMA R41, R41, R53, R40 ;  /* 0x0000003529297223 */ /* 0x000fe20000000028 */
[----:B------:R-:W2:Y:S01]  /*1ff0*/  LDS.128 R76, [R134.X4+UR5+0x2300] ;  /* 0x00230005864c7984 */ /* 0x000ea20008004c00 */
[C---:B------:R-:W-:Y:S01]  /*2000*/  FFMA R88, R42.reuse, R98, R91 ;  /* 0x000000622a587223 */ /* 0x040fe2000000005b */
[C---:B------:R-:W-:Y:S01]  /*2010*/  FFMA R90, R42.reuse, R118, R89 ;  /* 0x000000762a5a7223 */ /* 0x040fe20000000059 */
[C---:B------:R-:W-:Y:S01]  /*2020*/  FFMA R40, R42.reuse, R54, R41 ;  /* 0x000000362a287223 */ /* 0x040fe20000000029 */
[----:B------:R-:W-:Y:S01]  /*2030*/  FFMA R42, R42, R62, R163 ;  /* 0x0000003e2a2a7223 */ /* 0x000fe200000000a3 */
[C---:B---3--:R-:W-:Y:S01]  /*2040*/  FFMA R102, R92.reuse, R96, R102 ;  /* 0x000000605c667223 */ /* 0x048fe20000000066 */
        /* <DEDUP_REMOVED lines=9> */
[----:B------:R-:W3:Y:S01]  /*20e0*/  LDS.128 R40, [R134.X4+UR5+0x4000] ;  /* 0x0040000586287984 */ /* 0x000ee20008004c00 */
[C---:B------:R-:W-:Y:S01]  /*20f0*/  FFMA R101, R93.reuse, R61, R100 ;  /* 0x0000003d5d657223 */ /* 0x040fe20000000064 */
[----:B------:R-:W-:Y:S01]  /*2100*/  FFMA R93, R93, R53, R92 ;  /* 0x000000355d5d7223 */ /* 0x000fe2000000005c */
[C---:B------:R-:W-:Y:S01]  /*2110*/  FFMA R90, R94.reuse, R98, R91 ;  /* 0x000000625e5a7223 */ /* 0x040fe2000000005b */
[C---:B------:R-:W-:Y:S01]  /*2120*/  FFMA R92, R94.reuse, R118, R89 ;  /* 0x000000765e5c7223 */ /* 0x040fe20000000059 */
[----:B------:R-:W-:Y:S01]  /*2130*/  FFMA R105, R127, R119, R124 ;  /* 0x000000777f697223 */ /* 0x000fe2000000007c */
[C---:B------:R-:W-:Y:S01]  /*2140*/  FFMA R88, R94.reuse, R54, R93 ;  /* 0x000000365e587223 */ /* 0x040fe2000000005d */
[C---:B------:R-:W-:Y:S01]  /*2150*/  FFMA R93, R95.reuse, R99, R90 ;  /* 0x000000635f5d7223 */ /* 0x040fe2000000005a */
[----:B------:R-:W-:Y:S01]  /*2160*/  FFMA R94, R94, R62, R101 ;  /* 0x0000003e5e5e7223 */ /* 0x000fe20000000065 */
[C---:B------:R-:W-:Y:S01]  /*2170*/  FFMA R101, R95.reuse, R119, R92 ;  /* 0x000000775f657223 */ /* 0x040fe2000000005c */
[----:B------:R-:W-:Y:S01]  /*2180*/  FFMA R103, R95, R55, R88 ;  /* 0x000000375f677223 */ /* 0x000fe20000000058 */
[C---:B-1----:R-:W-:Y:S01]  /*2190*/  FFMA R88, R56.reuse, R116, R115 ;  /* 0x0000007438587223 */ /* 0x042fe20000000073 */
[C---:B------:R-:W-:Y:S01]  /*21a0*/  FFMA R114, R56.reuse, R96, R114 ;  /* 0x0000006038727223 */ /* 0x040fe20000000072 */
[C---:B------:R-:W-:Y:S01]  /*21b0*/  FFMA R112, R56.reuse, R60, R112 ;  /* 0x0000003c38707223 */ /* 0x040fe20000000070 */
[----:B------:R-:W-:Y:S01]  /*21c0*/  FFMA R56, R56, R52, R113 ;  /* 0x0000003438387223 */ /* 0x000fe20000000071 */
[C---:B------:R-:W-:Y:S01]  /*21d0*/  FFMA R113, R57.reuse, R117, R88 ;  /* 0x0000007539717223 */ /* 0x040fe20000000058 */
[C---:B------:R-:W-:Y:S01]  /*21e0*/  FFMA R115, R57.reuse, R97, R114 ;  /* 0x0000006139737223 */ /* 0x040fe20000000072 */
[C---:B------:R-:W-:Y:S01]  /*21f0*/  FFMA R171, R57.reuse, R61, R112 ;  /* 0x0000003d39ab7223 */ /* 0x040fe20000000070 */
[----:B------:R-:W-:Y:S01]  /*2200*/  FFMA R57, R57, R53, R56 ;  /* 0x0000003539397223 */ /* 0x000fe20000000038 */
[----:B------:R-:W1:Y:S01]  /*2210*/  LDS.128 R88, [R134.X4+UR5+0x4100] ;  /* 0x0041000586587984 */ /* 0x000e620008004c00 */
[----:B------:R-:W-:Y:S01]  /*2220*/  FFMA R95, R95, R63, R94 ;  /* 0x0000003f5f5f7223 */ /* 0x000fe2000000005e */
[C---:B------:R-:W-:Y:S01]  /*2230*/  FFMA R92, R58.reuse, R98, R115 ;  /* 0x000000623a5c7223 */ /* 0x040fe20000000073 */
[C---:B------:R-:W-:Y:S01]  /*2240*/  FFMA R56, R58.reuse, R54, R57 ;  /* 0x000000363a387223 */ /* 0x040fe20000000039 */
[C---:B------:R-:W-:Y:S01]  /*2250*/  FFMA R94, R58.reuse, R118, R113 ;  /* 0x000000763a5e7223 */ /* 0x040fe20000000071 */
[----:B------:R-:W-:Y:S01]  /*2260*/  FFMA R58, R58, R62, R171 ;  /* 0x0000003e3a3a7223 */ /* 0x000fe200000000ab */
[C---:B--2---:R-:W-:Y:S01]  /*2270*/  FFMA R82, R76.reuse, R96, R82 ;  /* 0x000000604c527223 */ /* 0x044fe20000000052 */
        /* <DEDUP_REMOVED lines=14> */
[----:B---3--:R-:W-:Y:S01]  /*2360*/  FFMA R70, R40, R96, R70 ;  /* 0x0000006028467223 */ /* 0x008fe20000000046 */
[C---:B------:R-:W-:Y:S01]  /*2370*/  FFMA R76, R78.reuse, R54, R77 ;  /* 0x000000364e4c7223 */ /* 0x040fe2000000004d */
[----:B------:R-:W-:Y:S01]  /*2380*/  FFMA R78, R78, R62, R175 ;  /* 0x0000003e4e4e7223 */ /* 0x000fe200000000af */
[C---:B------:R-:W-:Y:S01]  /*2390*/  FFMA R68, R40.reuse, R60, R68 ;  /* 0x0000003c28447223 */ /* 0x040fe20000000044 */
[C---:B------:R-:W-:Y:S01]  /*23a0*/  FFMA R175, R79.reuse, R99, R80 ;  /* 0x000000634faf7223 */ /* 0x040fe20000000050 */
[C---:B------:R-:W-:Y:S01]  /*23b0*/  FFMA R179, R79.reuse, R55, R76 ;  /* 0x000000374fb37223 */ /* 0x040fe2000000004c */
[C---:B------:R-:W-:Y:S01]  /*23c0*/  FFMA R76, R40.reuse, R116, R71 ;  /* 0x00000074284c7223 */ /* 0x040fe20000000047 */
[C---:B------:R-:W-:Y:S01]  /*23d0*/  FFMA R177, R79.reuse, R119, R82 ;  /* 0x000000774fb17223 */ /* 0x040fe20000000052 */
[----:B------:R-:W-:Y:S01]  /*23e0*/  FFMA R181, R79, R63, R78 ;  /* 0x0000003f4fb57223 */ /* 0x000fe2000000004e */
[----:B------:R-:W-:Y:S01]  /*23f0*/  FFMA R40, R40, R52, R69 ;  /* 0x0000003428287223 */ /* 0x000fe20000000045 */
[C---:B------:R-:W-:Y:S01]  /*2400*/  FFMA R79, R41.reuse, R97, R70 ;  /* 0x00000061294f7223 */ /* 0x040fe20000000046 */
[C---:B------:R-:W-:Y:S01]  /*2410*/  FFMA R81, R41.reuse, R61, R68 ;  /* 0x0000003d29517223 */ /* 0x040fe20000000044 */
[C---:B------:R-:W-:Y:S01]  /*2420*/  FFMA R77, R41.reuse, R117, R76 ;  /* 0x00000075294d7223 */ /* 0x040fe2000000004c */
[----:B------:R-:W3:Y:S01]  /*2430*/  LDS.128 R68, [R134.X4+UR5+0x4300] ;  /* 0x0043000586447984 */ /* 0x000ee20008004c00 */
[----:B------:R-:W-:Y:S01]  /*2440*/  FFMA R41, R41, R53, R40 ;  /* 0x0000003529297223 */ /* 0x000fe20000000028 */
[C---:B------:R-:W-:Y:S01]  /*2450*/  FFMA R76, R42.reuse, R98, R79 ;  /* 0x000000622a4c7223 */ /* 0x040fe2000000004f */
[C---:B------:R-:W-:Y:S01]  /*2460*/  FFMA R78, R42.reuse, R118, R77 ;  /* 0x000000762a4e7223 */ /* 0x040fe2000000004d */
[----:B------:R-:W-:Y:S01]  /*2470*/  FFMA R159, R131, R119, R104 ;  /* 0x00000077839f7223 */ /* 0x000fe20000000068 */
[----:B------:R-:W-:Y:S01]  /*2480*/  FFMA R40, R42, R54, R41 ;  /* 0x000000362a287223 */ /* 0x000fe20000000029 */
[C---:B-1----:R-:W-:Y:S01]  /*2490*/  FFMA R110, R88.reuse, R96, R110 ;  /* 0x00000060586e7223 */ /* 0x042fe2000000006e */
[----:B------:R-:W-:Y:S01]  /*24a0*/  FFMA R108, R88, R60, R108 ;  /* 0x0000003c586c7223 */ /* 0x000fe2000000006c */
[----:B------:R-:W-:Y:S01]  /*24b0*/  FFMA R42, R42, R62, R81 ;  /* 0x0000003e2a2a7223 */ /* 0x000fe20000000051 */
[----:B------:R-:W-:Y:S01]  /*24c0*/  FFMA R183, R43, R55, R40 ;  /* 0x000000372bb77223 */ /* 0x000fe20000000028 */
[C---:B------:R-:W-:Y:S01]  /*24d0*/  FFMA R40, R88.reuse, R116, R111 ;  /* 0x0000007458287223 */ /* 0x040fe2000000006f */
        /* <DEDUP_REMOVED lines=9> */
[----:B------:R-:W1:Y:S01]  /*2570*/  LDS.128 R40, [R134.X4+UR5+0x6000] ;  /* 0x0060000586287984 */ /* 0x000e620008004c00 */
[----:B------:R-:W-:Y:S01]  /*2580*/  FFMA R78, R90, R98, R79 ;  /* 0x000000625a4e7223 */ /* 0x000fe2000000004f */
[C---:B--2---:R-:W-:Y:S01]  /*2590*/  FFMA R86, R56.reuse, R96, R86 ;  /* 0x0000006038567223 */ /* 0x044fe20000000056 */
[----:B------:R-:W-:Y:S01]  /*25a0*/  FFMA R111, R91, R55, R76 ;  /* 0x000000375b6f7223 */ /* 0x000fe2000000004c */
[C---:B------:R-:W-:Y:S01]  /*25b0*/  FFMA R76, R56.reuse, R116, R87 ;  /* 0x00000074384c7223 */ /* 0x040fe20000000057 */
[C---:B------:R-:W-:Y:S01]  /*25c0*/  FFMA R84, R56.reuse, R60, R84 ;  /* 0x0000003c38547223 */ /* 0x040fe20000000054 */
        /* <DEDUP_REMOVED lines=28> */
[----:B------:R-:W3:Y:S01]  /*2790*/  LDS.128 R56, [R134.X4+UR5+0x6200] ;  /* 0x0062000586387984 */ /* 0x000ee20008004c00 */
[C---:B------:R-:W-:Y:S01]  /*27a0*/  FFMA R68, R70.reuse, R54, R81 ;  /* 0x0000003646447223 */ /* 0x040fe20000000051 */
[C---:B------:R-:W-:Y:S01]  /*27b0*/  FFMA R205, R71.reuse, R119, R80 ;  /* 0x0000007747cd7223 */ /* 0x040fe20000000050 */
[----:B------:R-:W-:Y:S01]  /*27c0*/  FFMA R70, R70, R62, R69 ;  /* 0x0000003e46467223 */ /* 0x000fe20000000045 */
[C---:B------:R-:W-:Y:S01]  /*27d0*/  FFMA R203, R71.reuse, R99, R82 ;  /* 0x0000006347cb7223 */ /* 0x040fe20000000052 */
[C---:B------:R-:W-:Y:S01]  /*27e0*/  FFMA R209, R71.reuse, R55, R68 ;  /* 0x0000003747d17223 */ /* 0x040fe20000000044 */
[C---:B-1----:R-:W-:Y:S01]  /*27f0*/  FFMA R50, R40.reuse, R96, R50 ;  /* 0x0000006028327223 */ /* 0x042fe20000000032 */
        /* <DEDUP_REMOVED lines=11> */
[----:B------:R-:W1:Y:S01]  /*28b0*/  LDS.128 R48, [R134.X4+UR5+0x6300] ;  /* 0x0063000586307984 */ /* 0x000e620008004c00 */
[----:B------:R-:W-:Y:S01]  /*28c0*/  FFMA R42, R42, R62, R41 ;  /* 0x0000003e2a2a7223 */ /* 0x000fe20000000029 */
[C---:B------:R-:W-:Y:S01]  /*28d0*/  FFMA R215, R43.reuse, R119, R68 ;  /* 0x000000772bd77223 */ /* 0x040fe20000000044 */
[C---:B--2---:R-:W-:Y:S01]  /*28e0*/  FFMA R44, R76.reuse, R60, R44 ;  /* 0x0000003c4c2c7223 */ /* 0x044fe2000000002c */
[C---:B------:R-:W-:Y:S01]  /*28f0*/  FFMA R217, R43.reuse, R55, R40 ;  /* 0x000000372bd97223 */ /* 0x040fe20000000028 */
[----:B------:R-:W-:Y:S01]  /*2900*/  FFMA R211, R43, R63, R42 ;  /* 0x0000003f2bd37223 */ /* 0x000fe2000000002a */
[C---:B------:R-:W-:Y:S01]  /*2910*/  FFMA R40, R76.reuse, R52, R45 ;  /* 0x000000344c287223 */ /* 0x040fe2000000002d */
[C---:B------:R-:W-:Y:S01]  /*2920*/  FFMA R42, R76.reuse, R116, R47 ;  /* 0x000000744c2a7223 */ /* 0x040fe2000000002f */
[----:B------:R-:W-:Y:S01]  /*2930*/  FFMA R46, R76, R96, R46 ;  /* 0x000000604c2e7223 */ /* 0x000fe2000000002e */
[----:B------:R-:W-:Y:S01]  /*2940*/  FFMA R45, R77, R61, R44 ;  /* 0x0000003d4d2d7223 */ /* 0x000fe2000000002c */
[----:B------:R-:W-:Y:S01]  /*2950*/  FFMA R213, R43, R99, R70 ;  /* 0x000000632bd57223 */ /* 0x000fe20000000046 */
[C---:B------:R-:W-:Y:S01]  /*2960*/  FFMA R43, R77.reuse, R53, R40 ;  /* 0x000000354d2b7223 */ /* 0x040fe20000000028 */
[C---:B------:R-:W-:Y:S01]  /*2970*/  FFMA R41, R77.reuse, R117, R42 ;  /* 0x000000754d297223 */ /* 0x040fe2000000002a */
[----:B------:R-:W-:Y:S01]  /*2980*/  FFMA R77, R77, R97, R46 ;  /* 0x000000614d4d7223 */ /* 0x000fe2000000002e */
[C---:B------:R-:W-:Y:S01]  /*2990*/  FFMA R88, R78.reuse, R62, R45 ;  /* 0x0000003e4e587223 */ /* 0x040fe2000000002d */
[-C--:B------:R-:W-:Y:S01]  /*29a0*/  FFMA R91, R91, R63.reuse, R90 ;  /* 0x0000003f5b5b7223 */ /* 0x080fe2000000005a */
[----:B------:R-:W-:Y:S01]  /*29b0*/  LDS.128 R84, [R134.X4+UR5+0x10] ;  /* 0x0000100586547984 */ /* 0x000fe20008004c00 */
[C---:B------:R-:W-:Y:S01]  /*29c0*/  FFMA R76, R78.reuse, R54, R43 ;  /* 0x000000364e4c7223 */ /* 0x040fe2000000002b */
[C---:B------:R-:W-:Y:S01]  /*29d0*/  FFMA R90, R78.reuse, R118, R41 ;  /* 0x000000764e5a7223 */ /* 0x040fe20000000029 */
[----:B------:R-:W-:Y:S01]  /*29e0*/  FFMA R78, R78, R98, R77 ;  /* 0x000000624e4e7223 */ /* 0x000fe2000000004d */
[----:B------:R-:W2:Y:S01]  /*29f0*/  LDS.128 R44, [R138+0x10] ;  /* 0x000010008a2c7984 */ /* 0x000ea20000000c00 */
[C---:B------:R-:W-:Y:S01]  /*2a00*/  FFMA R219, R79.reuse, R63, R88 ;  /* 0x0000003f4fdb7223 */ /* 0x040fe20000000058 */
[C---:B------:R-:W-:Y:S01]  /*2a10*/  FFMA R221, R79.reuse, R119, R90 ;  /* 0x000000774fdd7223 */ /* 0x040fe2000000005a */
[C---:B------:R-:W-:Y:S01]  /*2a20*/  FFMA R77, R79.reuse, R99, R78 ;  /* 0x000000634f4d7223 */ /* 0x040fe2000000004e */
[----:B------:R-:W4:Y:S01]  /*2a30*/  LDS.128 R80, [R138+0x110] ;  /* 0x000110008a507984 */ /* 0x000f220000000c00 */
[----:B------:R-:W-:Y:S01]  /*2a40*/  FFMA R79, R79, R55, R76 ;  /* 0x000000374f4f7223 */ /* 0x000fe2000000004c */
[C---:B---3--:R-:W-:Y:S01]  /*2a50*/  FFMA R76, R56.reuse, R96, R66 ;  /* 0x00000060384c7223 */ /* 0x048fe20000000042 */
[C---:B------:R-:W-:Y:S01]  /*2a60*/  FFMA R66, R56.reuse, R52, R65 ;  /* 0x0000003438427223 */ /* 0x040fe20000000041 */
[----:B------:R-:W3:Y:S01]  /*2a70*/  LDS.128 R40, [R138+0x310] ;  /* 0x000310008a287984 */ /* 0x000ee20000000c00 */
[C---:B------:R-:W-:Y:S01]  /*2a80*/  FFMA R78, R56.reuse, R116, R67 ;  /* 0x00000074384e7223 */ /* 0x040fe20000000043 */
[----:B------:R-:W-:Y:S01]  /*2a90*/  FFMA R56, R56, R60, R64 ;  /* 0x0000003c38387223 */ /* 0x000fe20000000040 */
[C---:B------:R-:W-:Y:S01]  /*2aa0*/  FFMA R197, R57.reuse, R53, R66 ;  /* 0x0000003539c57223 */ /* 0x040fe20000000042 */
[----:B------:R-:W3:Y:S01]  /*2ab0*/  LDS.128 R68, [R138+0x210] ;  /* 0x000210008a447984 */ /* 0x000ee20000000c00 */
[C---:B------:R-:W-:Y:S01]  /*2ac0*/  FFMA R121, R57.reuse, R97, R76 ;  /* 0x0000006139797223 */ /* 0x040fe2000000004c */
[C---:B------:R-:W-:Y:S01]  /*2ad0*/  FFMA R123, R57.reuse, R117, R78 ;  /* 0x00000075397b7223 */ /* 0x040fe2000000004e */
[----:B------:R-:W-:Y:S01]  /*2ae0*/  FFMA R57, R57, R61, R56 ;  /* 0x0000003d39397223 */ /* 0x000fe20000000038 */
[----:B------:R-:W3:Y:S01]  /*2af0*/  LDS.128 R64, [R134.X4+UR5+0x110] ;  /* 0x0001100586407984 */ /* 0x000ee20008004c00 */
[C---:B------:R-:W-:Y:S01]  /*2b00*/  FFMA R78, R58.reuse, R98, R121 ;  /* 0x000000623a4e7223 */ /* 0x040fe20000000079 */
[C---:B------:R-:W-:Y:S01]  /*2b10*/  FFMA R76, R58.reuse, R118, R123 ;  /* 0x000000763a4c7223 */ /* 0x040fe2000000007b */
        /* <DEDUP_REMOVED lines=23> */
[C---:B--2---:R-:W-:Y:S01]  /*2c90*/  FFMA R50, R84.reuse, R44, R145 ;  /* 0x0000002c54327223 */ /* 0x044fe20000000091 */
[-C--:B------:R-:W-:Y:S01]  /*2ca0*/  FFMA R127, R127, R63.reuse, R126 ;  /* 0x0000003f7f7f7223 */ /* 0x080fe2000000007e */
[C---:B----4-:R-:W-:Y:S01]  /*2cb0*/  FFMA R48, R84.reuse, R80, R143 ;  /* 0x0000005054307223 */ /* 0x050fe2000000008f */
[----:B------:R-:W-:Y:S01]  /*2cc0*/  FFMA R131, R131, R63, R130 ;  /* 0x0000003f83837223 */ /* 0x000fe20000000082 */
[C---:B------:R-:W-:Y:S01]  /*2cd0*/  FFMA R55, R85.reuse, R45, R50 ;  /* 0x0000002d55377223 */ /* 0x040fe20000000032 */
[----:B---3--:R-:W-:Y:S01]  /*2ce0*/  FFMA R52, R84, R40, R147 ;  /* 0x0000002854347223 */ /* 0x008fe20000000093 */
[----:B------:R-:W-:-:S02]  /*2cf0*/  FFMA R61, R85, R81, R48 ;  /* 0x00000051553d7223 */ /* 0x000fc40000000030 */
[----:B------:R-:W2:Y:S01]  /*2d00*/  LDS.128 R48, [R134.X4+UR5+0x310] ;  /* 0x0003100586307984 */ /* 0x000ea20008004c00 */
        /* <DEDUP_REMOVED lines=48> */
[----:B------:R-:W-:Y:S01]  /*3010*/  FFMA R151, R59, R43, R66 ;  /* 0x0000002b3b977223 */ /* 0x000fe20000000042 */
[----:B------:R-:W-:Y:S01]  /*3020*/  FFMA R49, R49, R81, R48 ;  /* 0x0000005131317223 */ /* 0x000fe20000000030 */
[----:B------:R-:W2:Y:S01]  /*3030*/  LDS.128 R56, [R134.X4+UR5+0x2210] ;  /* 0x0022100586387984 */ /* 0x000ea20008004c00 */
[C---:B------:R-:W-:Y:S01]  /*3040*/  FFMA R64, R50.reuse, R70, R67 ;  /* 0x0000004632407223 */ /* 0x040fe20000000043 */
[C---:B------:R-:W-:Y:S01]  /*3050*/  FFMA R66, R50.reuse, R42, R65 ;  /* 0x0000002a32427223 */ /* 0x040fe20000000041 */
[C---:B------:R-:W-:Y:S01]  /*3060*/  FFMA R48, R50.reuse, R82, R49 ;  /* 0x0000005232307223 */ /* 0x040fe20000000031 */
[----:B------:R-:W-:Y:S01]  /*3070*/  FFMA R50, R50, R46, R73 ;  /* 0x0000002e32327223 */ /* 0x000fe20000000049 */
[C---:B------:R-:W-:Y:S01]  /*3080*/  FFMA R131, R51.reuse, R71, R64 ;  /* 0x0000004733837223 */ /* 0x040fe20000000040 */
[C---:B---3--:R-:W-:Y:S01]  /*3090*/  FFMA R64, R52.reuse, R68, R165 ;  /* 0x0000004434407223 */ /* 0x048fe200000000a5 */
        /* <DEDUP_REMOVED lines=10> */
[----:B------:R-:W3:Y:S01]  /*3140*/  LDS.128 R48, [R134.X4+UR5+0x2310] ;  /* 0x0023100586307984 */ /* 0x000ee20008004c00 */
[C---:B------:R-:W-:Y:S01]  /*3150*/  FFMA R64, R54.reuse, R70, R67 ;  /* 0x0000004636407223 */ /* 0x040fe20000000043 */
[C---:B------:R-:W-:Y:S01]  /*3160*/  FFMA R66, R54.reuse, R42, R65 ;  /* 0x0000002a36427223 */ /* 0x040fe20000000041 */
[C---:B------:R-:W-:Y:S01]  /*3170*/  FFMA R52, R54.reuse, R82, R53 ;  /* 0x0000005236347223 */ /* 0x040fe20000000035 */
[----:B------:R-:W-:Y:S01]  /*3180*/  FFMA R54, R54, R46, R73 ;  /* 0x0000002e36367223 */ /* 0x000fe20000000049 */
[C---:B------:R-:W-:Y:S01]  /*3190*/  FFMA R167, R55.reuse, R71, R64 ;  /* 0x0000004737a77223 */ /* 0x040fe20000000040 */
[C---:B-1----:R-:W-:Y:S01]  /*31a0*/  FFMA R64, R60.reuse, R68, R93 ;  /* 0x000000443c407223 */ /* 0x042fe2000000005d */
        /* <DEDUP_REMOVED lines=26> */
[----:B------:R-:W-:Y:S01]  /*3350*/  FFMA R93, R63, R43, R66 ;  /* 0x0000002b3f5d7223 */ /* 0x000fe20000000042 */
[C---:B------:R-:W-:Y:S01]  /*3360*/  FFMA R64, R58.reuse, R70, R67 ;  /* 0x000000463a407223 */ /* 0x040fe20000000043 */
[----:B------:R-:W2:Y:S01]  /*3370*/  LDS.128 R60, [R134.X4+UR5+0x4110] ;  /* 0x00411005863c7984 */ /* 0x000ea20008004c00 */
[C---:B------:R-:W-:Y:S01]  /*3380*/  FFMA R66, R58.reuse, R42, R65 ;  /* 0x0000002a3a427223 */ /* 0x040fe20000000041 */
[C---:B------:R-:W-:Y:S01]  /*3390*/  FFMA R56, R58.reuse, R82, R57 ;  /* 0x000000523a387223 */ /* 0x040fe20000000039 */
[----:B------:R-:W-:Y:S01]  /*33a0*/  FFMA R58, R58, R46, R73 ;  /* 0x0000002e3a3a7223 */ /* 0x000fe20000000049 */
[C---:B------:R-:W-:Y:S01]  /*33b0*/  FFMA R113, R59.reuse, R71, R64 ;  /* 0x000000473b717223 */ /* 0x040fe20000000040 */
[C---:B---3--:R-:W-:Y:S01]  /*33c0*/  FFMA R64, R48.reuse, R68, R175 ;  /* 0x0000004430407223 */ /* 0x048fe200000000af */
        /* <DEDUP_REMOVED lines=48> */
[----:B------:R-:W-:Y:S01]  /*36d0*/  FFMA R52, R62, R42, R49 ;  /* 0x0000002a3e347223 */ /* 0x000fe20000000031 */
[C---:B------:R-:W-:Y:S01]  /*36e0*/  FFMA R89, R63.reuse, R71, R50 ;  /* 0x000000473f597223 */ /* 0x040fe20000000032 */
[C---:B---3--:R-:W-:Y:S01]  /*36f0*/  FFMA R50, R56.reuse, R40, R195 ;  /* 0x0000002838327223 */ /* 0x048fe200000000c3 */
[C---:B------:R-:W-:Y:S01]  /*3700*/  FFMA R109, R63.reuse, R83, R48 ;  /* 0x000000533f6d7223 */ /* 0x040fe20000000030 */
[C---:B------:R-:W-:Y:S01]  /*3710*/  FFMA R48, R56.reuse, R44, R201 ;  /* 0x0000002c38307223 */ /* 0x040fe200000000c9 */
[----:B------:R-:W-:Y:S01]  /*3720*/  FFMA R91, R63, R43, R52 ;  /* 0x0000002b3f5b7223 */ /* 0x000fe20000000034 */
[----:B------:R-:W-:Y:S01]  /*3730*/  FFMA R52, R56, R68, R191 ;  /* 0x0000004438347223 */ /* 0x000fe200000000bf */
[----:B------:R-:W-:Y:S01]  /*3740*/  FFMA R62, R62, R46, R53 ;  /* 0x0000002e3e3e7223 */ /* 0x000fe20000000035 */
        /* <DEDUP_REMOVED lines=11> */
[C---:B------:R-:W-:Y:S01]  /*3800*/  FFMA R191, R59.reuse, R43, R56 ;  /* 0x0000002b3bbf7223 */ /* 0x040fe20000000038 */
[C---:B------:R-:W-:Y:S01]  /*3810*/  FFMA R193, R59.reuse, R71, R54 ;  /* 0x000000473bc17223 */ /* 0x040fe20000000036 */
[C---:B-1----:R-:W-:Y:S01]  /*3820*/  FFMA R56, R64.reuse, R40, R205 ;  /* 0x0000002840387223 */ /* 0x042fe200000000cd */
[----:B------:R-:W-:Y:S01]  /*3830*/  FFMA R54, R64, R68, R203 ;  /* 0x0000004440367223 */ /* 0x000fe200000000cb */
[----:B------:R-:W-:Y:S01]  /*3840*/  FFMA R201, R59, R83, R52 ;  /* 0x000000533bc97223 */ /* 0x000fe20000000034 */
[----:B------:R-:W-:Y:S01]  /*3850*/  FFMA R58, R58, R46, R61 ;  /* 0x0000002e3a3a7223 */ /* 0x000fe2000000003d */
[----:B------:R-:W-:Y:S01]  /*3860*/  FFMA R52, R64, R80, R209 ;  /* 0x0000005040347223 */ /* 0x000fe200000000d1 */
[C---:B------:R-:W-:Y:S01]  /*3870*/  FFMA R55, R65.reuse, R41, R56 ;  /* 0x0000002941377223 */ /* 0x040fe20000000038 */
[----:B------:R-:W-:Y:S01]  /*3880*/  FFMA R53, R65, R69, R54 ;  /* 0x0000004541357223 */ /* 0x000fe20000000036 */
[----:B------:R-:W-:Y:S01]  /*3890*/  FFMA R223, R59, R47, R58 ;  /* 0x0000002f3bdf7223 */ /* 0x000fe2000000003a */
[----:B------:R-:W-:Y:S01]  /*38a0*/  FFMA R57, R65, R81, R52 ;  /* 0x0000005141397223 */ /* 0x000fe20000000034 */
[C---:B------:R-:W-:Y:S01]  /*38b0*/  FFMA R58, R66.reuse, R42, R55 ;  /* 0x0000002a423a7223 */ /* 0x040fe20000000037 */
[----:B------:R-:W-:Y:S01]  /*38c0*/  FFMA R60, R66, R70, R53 ;  /* 0x00000046423c7223 */ /* 0x000fe20000000035 */
[----:B------:R-:W-:Y:S01]  /*38d0*/  FFMA R64, R64, R44, R207 ;  /* 0x0000002c40407223 */ /* 0x000fe200000000cf */
[----:B------:R-:W1:Y:S01]  /*38e0*/  LDS.128 R52, [R134.X4+UR5+0x6210] ;  /* 0x0062100586347984 */ /* 0x000e620008004c00 */
[----:B------:R-:W-:Y:S01]  /*38f0*/  FFMA R56, R66, R82, R57 ;  /* 0x0000005242387223 */ /* 0x000fe20000000039 */
[C---:B------:R-:W-:Y:S01]  /*3900*/  FFMA R203, R67.reuse, R43, R58 ;  /* 0x0000002b43cb7223 */ /* 0x040fe2000000003a */
[----:B------:R-:W-:Y:S01]  /*3910*/  FFMA R205, R67, R71, R60 ;  /* 0x0000004743cd7223 */ /* 0x000fe2000000003c */
[----:B------:R-:W-:Y:S01]  /*3920*/  FFMA R65, R65, R45, R64 ;  /* 0x0000002d41417223 */ /* 0x000fe20000000040 */
[----:B------:R-:W-:Y:S01]  /*3930*/  FFMA R209, R67, R83, R56 ;  /* 0x0000005343d17223 */ /* 0x000fe20000000038 */
[C---:B--2---:R-:W-:Y:S01]  /*3940*/  FFMA R56, R72.reuse, R80, R217 ;  /* 0x0000005048387223 */ /* 0x044fe200000000d9 */
        /* <DEDUP_REMOVED lines=10> */
[----:B------:R-:W-:Y:S01]  /*39f0*/  FFMA R66, R66, R46, R65 ;  /* 0x0000002e42427223 */ /* 0x000fe20000000041 */
[----:B------:R-:W2:Y:S01]  /*3a00*/  LDS.128 R56, [R134.X4+UR5+0x6310] ;  /* 0x0063100586387984 */ /* 0x000ea20008004c00 */
[C---:B------:R-:W-:Y:S01]  /*3a10*/  FFMA R217, R75.reuse, R83, R60 ;  /* 0x000000534bd97223 */ /* 0x040fe2000000003c */
[C---:B---3--:R-:W-:Y:S01]  /*3a20*/  FFMA R60, R48.reuse, R44, R219 ;  /* 0x0000002c303c7223 */ /* 0x048fe200000000db */
[C---:B------:R-:W-:Y:S01]  /*3a30*/  FFMA R215, R75.reuse, R71, R64 ;  /* 0x000000474bd77223 */ /* 0x040fe20000000040 */
[----:B------:R-:W-:Y:S01]  /*3a40*/  FFMA R213, R75, R43, R62 ;  /* 0x0000002b4bd57223 */ /* 0x000fe2000000003e */
[C---:B------:R-:W-:Y:S01]  /*3a50*/  FFMA R64, R48.reuse, R40, R221 ;  /* 0x0000002830407223 */ /* 0x040fe200000000dd */
[----:B------:R-:W-:Y:S01]  /*3a60*/  FFMA R65, R49, R45, R60 ;  /* 0x0000002d31417223 */ /* 0x000fe2000000003c */
        /* <DEDUP_REMOVED lines=8> */
[----:B------:R-:W-:Y:S01]  /*3af0*/  FFMA R49, R49, R69, R48 ;  /* 0x0000004531317223 */ /* 0x000fe20000000030 */
[----:B------:R-:W-:Y:S01]  /*3b00*/  LDS.128 R84, [R134.X4+UR5+0x20] ;  /* 0x0000200586547984 */ /* 0x000fe20008004c00 */
[----:B------:R-:W-:Y:S01]  /*3b10*/  FFMA R211, R75, R47, R74 ;  /* 0x0000002f4bd37223 */ /* 0x000fe2000000004a */
[C---:B------:R-:W-:Y:S01]  /*3b20*/  FFMA R48, R50.reuse, R82, R63 ;  /* 0x0000005232307223 */ /* 0x040fe2000000003f */
[C---:B------:R-:W-:Y:S01]  /*3b30*/  FFMA R90, R50.reuse, R42, R61 ;  /* 0x0000002a325a7223 */ /* 0x040fe2000000003d */
[----:B------:R-:W3:Y:S01]  /*3b40*/  LDS.128 R64, [R138+0x20] ;  /* 0x000020008a407984 */ /* 0x000ee20000000c00 */
[----:B------:R-:W-:Y:S01]  /*3b50*/  FFMA R50, R50, R70, R49 ;  /* 0x0000004632327223 */ /* 0x000fe20000000031 */
[C---:B------:R-:W-:Y:S01]  /*3b60*/  FFMA R227, R51.reuse, R83, R48 ;  /* 0x0000005333e37223 */ /* 0x040fe20000000030 */
[C---:B-1----:R-:W-:Y:S01]  /*3b70*/  FFMA R48, R52.reuse, R80, R199 ;  /* 0x0000005034307223 */ /* 0x042fe200000000c7 */
[----:B------:R-:W1:Y:S01]  /*3b80*/  LDS.128 R76, [R138+0x120] ;  /* 0x000120008a4c7984 */ /* 0x000e620000000c00 */
[C---:B------:R-:W-:Y:S01]  /*3b90*/  FFMA R221, R51.reuse, R71, R50 ;  /* 0x0000004733dd7223 */ /* 0x040fe20000000032 */
[C---:B------:R-:W-:Y:S01]  /*3ba0*/  FFMA R50, R52.reuse, R68, R123 ;  /* 0x0000004434327223 */ /* 0x040fe2000000007b */
[C---:B------:R-:W-:Y:S01]  /*3bb0*/  FFMA R219, R51.reuse, R47, R88 ;  /* 0x0000002f33db7223 */ /* 0x040fe20000000058 */
[----:B------:R-:W4:Y:S01]  /*3bc0*/  LDS.128 R72, [R138+0x320] ;  /* 0x000320008a487984 */ /* 0x000f220000000c00 */
[C---:B------:R-:W-:Y:S01]  /*3bd0*/  FFMA R88, R52.reuse, R40, R197 ;  /* 0x0000002834587223 */ /* 0x040fe200000000c5 */
[----:B------:R-:W-:Y:S01]  /*3be0*/  FFMA R52, R52, R44, R121 ;  /* 0x0000002c34347223 */ /* 0x000fe20000000079 */
[----:B------:R-:W-:Y:S01]  /*3bf0*/  FFMA R225, R51, R43, R90 ;  /* 0x0000002b33e17223 */ /* 0x000fe2000000005a */
[C---:B------:R-:W-:Y:S01]  /*3c00*/  FFMA R121, R53.reuse, R69, R50 ;  /* 0x0000004535797223 */ /* 0x040fe20000000032 */
[C---:B------:R-:W-:Y:S01]  /*3c10*/  FFMA R195, R53.reuse, R81, R48 ;  /* 0x0000005135c37223 */ /* 0x040fe20000000030 */
[----:B------:R-:W-:Y:S01]  /*3c20*/  LDS.128 R60, [R138+0x220] ;  /* 0x000220008a3c7984 */ /* 0x000fe20000000c00 */
[C---:B------:R-:W-:Y:S01]  /*3c30*/  FFMA R123, R53.reuse, R41, R88 ;  /* 0x00000029357b7223 */ /* 0x040fe20000000058 */
[----:B------:R-:W-:Y:S01]  /*3c40*/  FFMA R53, R53, R45, R52 ;  /* 0x0000002d35357223 */ /* 0x000fe20000000034 */
[C---:B------:R-:W-:Y:S01]  /*3c50*/  FFMA R90, R54.reuse, R70, R121 ;  /* 0x00000046365a7223 */ /* 0x040fe20000000079 */
[----:B------:R-:W4:Y:S01]  /*3c60*/  LDS.128 R48, [R134.X4+UR5+0x120] ;  /* 0x0001200586307984 */ /* 0x000f220008004c00 */
        /* <DEDUP_REMOVED lines=9> */
[----:B------:R-:W2:Y:S01]  /*3d00*/  LDS.128 R52, [R134.X4+UR5+0x220] ;  /* 0x0002200586347984 */ /* 0x000ea20008004c00 */
[C---:B------:R-:W-:Y:S01]  /*3d10*/  FFMA R44, R56.reuse, R44, R97 ;  /* 0x0000002c382c7223 */ /* 0x040fe20000000061 */
        /* <DEDUP_REMOVED lines=9> */
[----:B---3--:R-:W-:Y:S01]  /*3db0*/  FFMA R42, R84, R64, R147 ;  /* 0x00000040542a7223 */ /* 0x008fe20000000093 */
[----:B------:R-:W-:Y:S01]  /*3dc0*/  FFMA R58, R58, R82, R57 ;  /* 0x000000523a3a7223 */ /* 0x000fe20000000039 */
[C---:B------:R-:W-:Y:S01]  /*3dd0*/  FFMA R117, R59.reuse, R47, R46 ;  /* 0x0000002f3b757223 */ /* 0x040fe2000000002e */
[----:B------:R-:W-:Y:S01]  /*3de0*/  FFMA R99, R59, R71, R70 ;  /* 0x000000473b637223 */ /* 0x000fe20000000046 */
[C---:B-1----:R-:W-:Y:S01]  /*3df0*/  FFMA R40, R84.reuse, R76, R145 ;  /* 0x0000004c54287223 */ /* 0x042fe20000000091 */
[----:B------:R-:W-:Y:S01]  /*3e00*/  FFMA R47, R85, R65, R42 ;  /* 0x00000041552f7223 */ /* 0x000fe2000000002a */
[----:B------:R-:W-:Y:S01]  /*3e10*/  FFMA R119, R59, R83, R58 ;  /* 0x000000533b777223 */ /* 0x000fe2000000003a */
[----:B----4-:R-:W-:Y:S01]  /*3e20*/  FFMA R44, R84, R72, R143 ;  /* 0x00000048542c7223 */ /* 0x010fe2000000008f */
[C---:B------:R-:W-:Y:S01]  /*3e30*/  FFMA R57, R85.reuse, R77, R40 ;  /* 0x0000004d55397223 */ /* 0x040fe20000000028 */
[----:B------:R-:W-:Y:S02]  /*3e40*/  LDS.128 R80, [R138+0x230] ;  /* 0x000230008a507984 */ /* 0x000fe40000000c00 */
[----:B------:R-:W-:Y:S01]  /*3e50*/  FFMA R45, R85, R73, R44 ;  /* 0x00000049552d7223 */ /* 0x000fe2000000002c */
[C---:B------:R-:W-:Y:S01]  /*3e60*/  FFMA R44, R86.reuse, R66, R47 ;  /* 0x00000042562c7223 */ /* 0x040fe2000000002f */
[----:B------:R-:W1:Y:S01]  /*3e70*/  LDS.128 R40, [R134.X4+UR5+0x320] ;  /* 0x0003200586287984 */ /* 0x000e620008004c00 */
        /* <DEDUP_REMOVED lines=70> */
[C---:B--2---:R-:W-:Y:S01]  /*42e0*/  FFMA R56, R48.reuse, R60, R95 ;  /* 0x0000003c30387223 */ /* 0x044fe2000000005f */
        /* <DEDUP_REMOVED lines=16> */
[C---:B-1----:R-:W-:Y:S01]  /*43f0*/  FFMA R56, R52.reuse, R60, R113 ;  /* 0x0000003c34387223 */ /* 0x042fe20000000071 */
        /* <DEDUP_REMOVED lines=11> */
[----:B------:R-:W1:Y:S01]  /*44b0*/  LDS.128 R48, [R134.X4+UR5+0x4120] ;  /* 0x0041200586307984 */ /* 0x000e620008004c00 */
        /* <DEDUP_REMOVED lines=17> */
[----:B------:R-:W-:Y:S01]  /*45d0*/  FFMA R58, R42, R62, R57 ;  /* 0x0000003e2a3a7223 */ /* 0x000fe20000000039 */
[----:B------:R-:W-:Y:S01]  /*45e0*/  FFMA R84, R84, R60, R149 ;  /* 0x0000003c54547223 */ /* 0x000fe20000000095 */
        /* <DEDUP_REMOVED lines=12> */
[----:B------:R-:W2:Y:S01]  /*46b0*/  LDS.128 R56, [R134.X4+UR5+0x4320] ;  /* 0x0043200586387984 */ /* 0x000ea20008004c00 */
[C---:B------:R-:W-:Y:S01]  /*46c0*/  FFMA R69, R45.reuse, R65, R40 ;  /* 0x000000412d457223 */ /* 0x040fe20000000028 */
        /* <DEDUP_REMOVED lines=17> */
[----:B------:R-:W1:Y:S01]  /*47e0*/  LDS.128 R68, [R134.X4+UR5+0x6020] ;  /* 0x0060200586447984 */ /* 0x000e620008004c00 */
[C---:B------:R-:W-:Y:S01]  /*47f0*/  FFMA R42, R50.reuse, R74, R43 ;  /* 0x0000004a322a7223 */ /* 0x040fe2000000002b */
[C---:B------:R-:W-:Y:S01]  /*4800*/  FFMA R44, R50.reuse, R62, R41 ;  /* 0x0000003e322c7223 */ /* 0x040fe20000000029 */
[----:B------:R-:W-:Y:S01]  /*4810*/  FFMA R40, R50, R78, R49 ;  /* 0x0000004e32287223 */ /* 0x000fe20000000031 */
        /* <DEDUP_REMOVED lines=12> */
[----:B------:R-:W3:Y:S01]  /*48e0*/  LDS.128 R40, [R134.X4+UR5+0x6120] ;  /* 0x0061200586287984 */ /* 0x000ee20008004c00 */
[C---:B------:R-:W-:Y:S01]  /*48f0*/  FFMA R46, R54.reuse, R74, R47 ;  /* 0x0000004a362e7223 */ /* 0x040fe2000000002f */
[----:B------:R-:W-:Y:S01]  /*4900*/  FFMA R53, R53, R77, R52 ;  /* 0x0000004d35357223 */ /* 0x000fe20000000034 */
[C---:B------:R-:W-:Y:S01]  /*4910*/  FFMA R48, R54.reuse, R62, R45 ;  /* 0x0000003e36307223 */ /* 0x040fe2000000002d */
[----:B------:R-:W-:Y:S01]  /*4920*/  FFMA R111, R51, R67, R50 ;  /* 0x00000043336f7223 */ /* 0x000fe20000000032 */
[C---:B------:R-:W-:Y:S01]  /*4930*/  FFMA R191, R55.reuse, R75, R46 ;  /* 0x0000004b37bf7223 */ /* 0x040fe2000000002e */
[----:B------:R-:W-:Y:S01]  /*4940*/  FFMA R44, R54, R78, R53 ;  /* 0x0000004e362c7223 */ /* 0x000fe20000000035 */
[C---:B------:R-:W-:Y:S01]  /*4950*/  FFMA R193, R55.reuse, R63, R48 ;  /* 0x0000003f37c17223 */ /* 0x040fe20000000030 */
[C---:B--2---:R-:W-:Y:S01]  /*4960*/  FFMA R48, R56.reuse, R72, R203 ;  /* 0x0000004838307223 */ /* 0x044fe200000000cb */
[C---:B------:R-:W-:Y:S01]  /*4970*/  FFMA R46, R56.reuse, R60, R205 ;  /* 0x0000003c382e7223 */ /* 0x040fe200000000cd */
[----:B------:R-:W-:Y:S01]  /*4980*/  FFMA R199, R55, R79, R44 ;  /* 0x0000004f37c77223 */ /* 0x000fe2000000002c */
[----:B------:R-:W-:Y:S01]  /*4990*/  FFMA R44, R56, R64, R207 ;  /* 0x00000040382c7223 */ /* 0x000fe200000000cf */
[C---:B------:R-:W-:Y:S01]  /*49a0*/  FFMA R45, R57.reuse, R73, R48 ;  /* 0x00000049392d7223 */ /* 0x040fe20000000030 */
[C---:B------:R-:W-:Y:S01]  /*49b0*/  FFMA R47, R57.reuse, R61, R46 ;  /* 0x0000003d392f7223 */ /* 0x040fe2000000002e */
[----:B------:R-:W-:Y:S01]  /*49c0*/  FFMA R54, R54, R66, R49 ;  /* 0x0000004236367223 */ /* 0x000fe20000000031 */
[----:B------:R-:W-:Y:S01]  /*49d0*/  FFMA R49, R57, R65, R44 ;  /* 0x0000004139317223 */ /* 0x000fe2000000002c */
[C---:B------:R-:W-:Y:S01]  /*49e0*/  FFMA R52, R58.reuse, R74, R45 ;  /* 0x0000004a3a347223 */ /* 0x040fe2000000002d */
[----:B------:R-:W-:Y:S01]  /*49f0*/  FFMA R50, R58, R62, R47 ;  /* 0x0000003e3a327223 */ /* 0x000fe2000000002f */
[----:B------:R-:W-:Y:S01]  /*4a00*/  FFMA R56, R56, R76, R209 ;  /* 0x0000004c38387223 */ /* 0x000fe200000000d1 */
[----:B------:R-:W2:Y:S01]  /*4a10*/  LDS.128 R44, [R134.X4+UR5+0x6220] ;  /* 0x00622005862c7984 */ /* 0x000ea20008004c00 */
[----:B------:R-:W-:Y:S01]  /*4a20*/  FFMA R48, R58, R66, R49 ;  /* 0x000000423a307223 */ /* 0x000fe20000000031 */
[C---:B------:R-:W-:Y:S01]  /*4a30*/  FFMA R205, R59.reuse, R75, R52 ;  /* 0x0000004b3bcd7223 */ /* 0x040fe20000000034 */
[----:B------:R-:W-:Y:S01]  /*4a40*/  FFMA R203, R59, R63, R50 ;  /* 0x0000003f3bcb7223 */ /* 0x000fe20000000032 */
[-C--:B------:R-:W-:Y:S01]  /*4a50*/  FFMA R201, R55, R67.reuse, R54 ;  /* 0x0000004337c97223 */ /* 0x080fe20000000036 */
        /* <DEDUP_REMOVED lines=12> */
[----:B------:R-:W1:Y:S01]  /*4b20*/  LDS.128 R48, [R134.X4+UR5+0x6320] ;  /* 0x0063200586307984 */ /* 0x000e620008004c00 */
[----:B------:R-:W-:Y:S01]  /*4b30*/  FFMA R69, R69, R77, R68 ;  /* 0x0000004d45457223 */ /* 0x000fe20000000044 */
[C---:B------:R-:W-:Y:S01]  /*4b40*/  FFMA R211, R71.reuse, R75, R56 ;  /* 0x0000004b47d37223 */ /* 0x040fe20000000038 */
[C---:B------:R-:W-:Y:S01]  /*4b50*/  FFMA R217, R71.reuse, R67, R52 ;  /* 0x0000004347d97223 */ /* 0x040fe20000000034 */
[----:B---3--:R-:W-:Y:S01]  /*4b60*/  FFMA R52, R40, R64, R219 ;  /* 0x0000004028347223 */ /* 0x008fe200000000db */
[----:B------:R-:W-:Y:S01]  /*4b70*/  FFMA R215, R71, R63, R54 ;  /* 0x0000003f47d77223 */ /* 0x000fe20000000036 */
[----:B------:R-:W-:Y:S01]  /*4b80*/  FFMA R58, R58, R78, R57 ;  /* 0x0000004e3a3a7223 */ /* 0x000fe20000000039 */
[C---:B------:R-:W-:Y:S01]  /*4b90*/  FFMA R54, R40.reuse, R76, R227 ;  /* 0x0000004c28367223 */ /* 0x040fe200000000e3 */
        /* <DEDUP_REMOVED lines=8> */
[----:B------:R-:W-:Y:S01]  /*4c20*/  FFMA R149, R87, R63, R86 ;  /* 0x0000003f57957223 */ /* 0x000fe20000000056 */
[-C--:B------:R-:W-:Y:S01]  /*4c30*/  FFMA R207, R59, R79.reuse, R58 ;  /* 0x0000004f3bcf7223 */ /* 0x080fe2000000003a */
[----:B------:R-:W-:Y:S01]  /*4c40*/  FFMA R213, R71, R79, R70 ;  /* 0x0000004f47d57223 */ /* 0x000fe20000000046 */
[C---:B------:R-:W-:Y:S01]  /*4c50*/  FFMA R40, R42.reuse, R66, R57 ;  /* 0x000000422a287223 */ /* 0x040fe20000000039 */
[----:B------:R-:W3:Y:S01]  /*4c60*/  LDS.128 R84, [R134.X4+UR5+0x30] ;  /* 0x0000300586547984 */ /* 0x000ee20008004c00 */
[C---:B------:R-:W-:Y:S01]  /*4c70*/  FFMA R88, R42.reuse, R78, R55 ;  /* 0x0000004e2a587223 */ /* 0x040fe20000000037 */
[C---:B------:R-:W-:Y:S01]  /*4c80*/  FFMA R90, R42.reuse, R62, R53 ;  /* 0x0000003e2a5a7223 */ /* 0x040fe20000000035 */
[----:B------:R-:W-:Y:S01]  /*4c90*/  FFMA R42, R42, R74, R41 ;  /* 0x0000004a2a2a7223 */ /* 0x000fe20000000029 */
[----:B------:R-:W4:Y:S01]  /*4ca0*/  LDS.128 R56, [R138+0x30] ;  /* 0x000030008a387984 */ /* 0x000f220000000c00 */
[C---:B------:R-:W-:Y:S01]  /*4cb0*/  FFMA R225, R43.reuse, R67, R40 ;  /* 0x000000432be17223 */ /* 0x040fe20000000028 */
[C---:B--2---:R-:W-:Y:S01]  /*4cc0*/  FFMA R40, R44.reuse, R76, R197 ;  /* 0x0000004c2c287223 */ /* 0x044fe200000000c5 */
[C---:B------:R-:W-:Y:S01]  /*4cd0*/  FFMA R219, R43.reuse, R75, R42 ;  /* 0x0000004b2bdb7223 */ /* 0x040fe2000000002a */
[----:B------:R-:W2:Y:S01]  /*4ce0*/  LDS.128 R68, [R138+0x130] ;  /* 0x000130008a447984 */ /* 0x000ea20000000c00 */
[C---:B------:R-:W-:Y:S01]  /*4cf0*/  FFMA R42, R44.reuse, R60, R195 ;  /* 0x0000003c2c2a7223 */ /* 0x040fe200000000c3 */
[C---:B------:R-:W-:Y:S01]  /*4d00*/  FFMA R221, R43.reuse, R79, R88 ;  /* 0x0000004f2bdd7223 */ /* 0x040fe20000000058 */
[C---:B------:R-:W-:Y:S01]  /*4d10*/  FFMA R88, R44.reuse, R72, R121 ;  /* 0x000000482c587223 */ /* 0x040fe20000000079 */
[----:B------:R-:W2:Y:S01]  /*4d20*/  LDS.128 R52, [R138+0x330] ;  /* 0x000330008a347984 */ /* 0x000ea20000000c00 */
[----:B------:R-:W-:Y:S01]  /*4d30*/  FFMA R44, R44, R64, R123 ;  /* 0x000000402c2c7223 */ /* 0x000fe2000000007b */
[----:B------:R-:W-:Y:S01]  /*4d40*/  FFMA R223, R43, R63, R90 ;  /* 0x0000003f2bdf7223 */ /* 0x000fe2000000005a */
[C---:B------:R-:W-:Y:S01]  /*4d50*/  FFMA R123, R45.reuse, R61, R42 ;  /* 0x0000003d2d7b7223 */ /* 0x040fe2000000002a */
[C---:B------:R-:W-:Y:S01]  /*4d60*/  FFMA R195, R45.reuse, R77, R40 ;  /* 0x0000004d2dc37223 */ /* 0x040fe20000000028 */
[C---:B------:R-:W-:Y:S01]  /*4d70*/  FFMA R121, R45.reuse, R73, R88 ;  /* 0x000000492d797223 */ /* 0x040fe20000000058 */
[----:B------:R-:W2:Y:S01]  /*4d80*/  LDS.128 R40, [R134.X4+UR5+0x130] ;  /* 0x0001300586287984 */ /* 0x000ea20008004c00 */
        /* <DEDUP_REMOVED lines=26> */
[C---:B----4-:R-:W-:Y:S01]  /*4f30*/  FFMA R50, R84.reuse, R56, R145 ;  /* 0x0000003854327223 */ /* 0x050fe20000000091 */
[----:B------:R-:W-:Y:S01]  /*4f40*/  FFMA R117, R51, R79, R78 ;  /* 0x0000004f33757223 */ /* 0x000fe2000000004e */
[C---:B------:R-:W-:Y:S01]  /*4f50*/  FFMA R61, R85.reuse, R81, R60 ;  /* 0x00000051553d7223 */ /* 0x040fe2000000003c */
[----:B--2---:R-:W-:Y:S01]  /*4f60*/  FFMA R48, R84, R68, R147 ;  /* 0x0000004454307223 */ /* 0x004fe20000000093 */
[C---:B------:R-:W-:Y:S01]  /*4f70*/  FFMA R63, R85.reuse, R57, R50 ;  /* 0x00000039553f7223 */ /* 0x040fe20000000032 */
[----:B------:R-:W-:Y:S01]  /*4f80*/  LDS.128 R76, [R138+0x340] ;  /* 0x000340008a4c7984 */ /* 0x000fe20000000c00 */
[C---:B------:R-:W-:Y:S01]  /*4f90*/  FFMA R64, R86.reuse, R82, R61 ;  /* 0x0000005256407223 */ /* 0x040fe2000000003d */
[----:B------:R-:W-:Y:S01]  /*4fa0*/  FFMA R65, R85, R69, R48 ;  /* 0x0000004555417223 */ /* 0x000fe20000000030 */
[----:B------:R-:W-:Y:S01]  /*4fb0*/  FFMA R60, R86, R58, R63 ;  /* 0x0000003a563c7223 */ /* 0x000fe2000000003f */
[----:B------:R-:W2:Y:S01]  /*4fc0*/  LDS.128 R48, [R134.X4+UR5+0x330] ;  /* 0x0003300586307984 */ /* 0x000ea20008004c00 */
        /* <DEDUP_REMOVED lines=190> */
[C---:B--2---:R-:W-:Y:S01]  /*5bb0*/  FFMA R48, R60.reuse, R56, R217 ;  /* 0x000000383c307223 */ /* 0x044fe200000000d9 */
        /* <DEDUP_REMOVED lines=16> */
[----:B------:R-:W-:Y:S01]  /*5cc0*/  FFMA R211, R63, R71, R62 ;  /* 0x000000473fd37223 */ /* 0x000fe2000000003e */
[----:B------:R-:W-:Y:S01]  /*5cd0*/  FFMA R85, R85, R53, R84 ;  /* 0x0000003555557223 */ /* 0x000fe20000000054 */
[C---:B---3--:R-:W-:Y:S01]  /*5ce0*/  FFMA R60, R40.reuse, R56, R225 ;  /* 0x00000038283c7223 */ /* 0x048fe200000000e1 */
        /* <DEDUP_REMOVED lines=13> */
[----:B------:R-:W-:Y:S01]  /*5dc0*/  LDS.128 R84, [R134.X4+UR5+0x40] ;  /* 0x0000400586547984 */ /* 0x000fe20008004c00 */
[----:B------:R-:W-:Y:S01]  /*5dd0*/  FFMA R42, R42, R54, R41 ;  /* 0x000000362a2a7223 */ /* 0x000fe20000000029 */
[C---:B------:R-:W-:Y:S01]  /*5de0*/  FFMA R225, R43.reuse, R59, R40 ;  /* 0x0000003b2be17223 */ /* 0x040fe20000000028 */
[C---:B-1----:R-:W-:Y:S01]  /*5df0*/  FFMA R40, R44.reuse, R68, R121 ;  /* 0x000000442c287223 */ /* 0x042fe20000000079 */
[----:B------:R-:W1:Y:S01]  /*5e00*/  LDS.128 R60, [R138+0x40] ;  /* 0x000040008a3c7984 */ /* 0x000e620000000c00 */
[C---:B------:R-:W-:Y:S01]  /*5e10*/  FFMA R223, R43.reuse, R55, R42 ;  /* 0x000000372bdf7223 */ /* 0x040fe2000000002a */
[C---:B------:R-:W-:Y:S01]  /*5e20*/  FFMA R42, R44.reuse, R80, R123 ;  /* 0x000000502c2a7223 */ /* 0x040fe2000000007b */
[C---:B------:R-:W-:Y:S01]  /*5e30*/  FFMA R219, R43.reuse, R71, R88 ;  /* 0x000000472bdb7223 */ /* 0x040fe20000000058 */
[----:B------:R-:W3:Y:S01]  /*5e40*/  LDS.128 R64, [R138+0x140] ;  /* 0x000140008a407984 */ /* 0x000ee20000000c00 */
[C---:B------:R-:W-:Y:S01]  /*5e50*/  FFMA R88, R44.reuse, R52, R195 ;  /* 0x000000342c587223 */ /* 0x040fe200000000c3 */
[----:B------:R-:W-:Y:S01]  /*5e60*/  FFMA R221, R43, R83, R90 ;  /* 0x000000532bdd7223 */ /* 0x000fe2000000005a */
[C---:B------:R-:W-:Y:S01]  /*5e70*/  FFMA R123, R45.reuse, R81, R42 ;  /* 0x000000512d7b7223 */ /* 0x040fe2000000002a */
[----:B------:R-:W4:Y:S01]  /*5e80*/  LDS.128 R72, [R138+0x240] ;  /* 0x000240008a487984 */ /* 0x000f220000000c00 */
[C---:B------:R-:W-:Y:S01]  /*5e90*/  FFMA R195, R45.reuse, R69, R40 ;  /* 0x000000452dc37223 */ /* 0x040fe20000000028 */
[----:B------:R-:W-:Y:S01]  /*5ea0*/  FFMA R44, R44, R56, R197 ;  /* 0x000000382c2c7223 */ /* 0x000fe200000000c5 */
[C---:B------:R-:W-:Y:S01]  /*5eb0*/  FFMA R121, R45.reuse, R53, R88 ;  /* 0x000000352d797223 */ /* 0x040fe20000000058 */
[----:B------:R-:W4:Y:S01]  /*5ec0*/  LDS.128 R40, [R134.X4+UR5+0x140] ;  /* 0x0001400586287984 */ /* 0x000f220008004c00 */
[C---:B------:R-:W-:Y:S01]  /*5ed0*/  FFMA R88, R46.reuse, R82, R123 ;  /* 0x000000522e587223 */ /* 0x040fe2000000007b */
[----:B------:R-:W-:Y:S01]  /*5ee0*/  FFMA R45, R45, R57, R44 ;  /* 0x000000392d2d7223 */ /* 0x000fe2000000002c */
[C---:B------:R-:W-:Y:S01]  /*5ef0*/  FFMA R90, R46.reuse, R54, R121 ;  /* 0x000000362e5a7223 */ /* 0x040fe20000000079 */
[----:B------:R-:W-:Y:S01]  /*5f00*/  FFMA R44, R46, R70, R195 ;  /* 0x000000462e2c7223 */ /* 0x000fe200000000c3 */
[----:B--2---:R-:W-:Y:S01]  /*5f10*/  FFMA R68, R48, R68, R117 ;  /* 0x0000004430447223 */ /* 0x004fe20000000075 */
        /* <DEDUP_REMOVED lines=21> */
[----:B------:R-:W-:Y:S01]  /*6070*/  LDS.128 R80, [R138+0x50] ;  /* 0x000050008a507984 */ /* 0x000fe20000000c00 */
[C---:B-1----:R-:W-:Y:S01]  /*6080*/  FFMA R50, R84.reuse, R60, R145 ;  /* 0x0000003c54327223 */ /* 0x042fe20000000091 */
[----:B---3--:R-:W-:-:S03]  /*6090*/  FFMA R48, R84, R64, R143 ;  /* 0x0000004054307223 */ /* 0x008fc6000000008f */
[C---:B------:R-:W-:Y:S01]  /*60a0*/  FFMA R55, R85.reuse, R61, R50 ;  /* 0x0000003d55377223 */ /* 0x040fe20000000032 */
[C---:B----4-:R-:W-:Y:S01]  /*60b0*/  FFMA R52, R84.reuse, R72, R147 ;  /* 0x0000004854347223 */ /* 0x050fe20000000093 */
[C---:B------:R-:W-:Y:S01]  /*60c0*/  FFMA R57, R85.reuse, R65, R48 ;  /* 0x0000004155397223 */ /* 0x040fe20000000030 */
[----:B------:R-:W-:Y:S01]  /*60d0*/  FFMA R84, R84, R76, R149 ;  /* 0x0000004c54547223 */ /* 0x000fe20000000095 */
[----:B------:R-:W1:Y:S01]  /*60e0*/  LDS.128 R48, [R134.X4+UR5+0x340] ;  /* 0x0003400586307984 */ /* 0x000e620008004c00 */
        /* <DEDUP_REMOVED lines=170> */
[----:B------:R-:W3:Y:S01]  /*6b90*/  LDS.128 R40, [R134.X4+UR5+0x6140] ;  /* 0x0061400586287984 */ /* 0x000ee20008004c00 */
        /* <DEDUP_REMOVED lines=40> */
[C---:B---3--:R-:W-:Y:S01]  /*6e20*/  FFMA R54, R40.reuse, R64, R219 ;  /* 0x0000004028367223 */ /* 0x048fe200000000db */
[----:B------:R-:W-:Y:S01]  /*6e30*/  FFMA R56, R40, R72, R221 ;  /* 0x0000004828387223 */ /* 0x000fe200000000dd */
[----:B------:R-:W-:Y:S01]  /*6e40*/  FFMA R86, R86, R78, R85 ;  /* 0x0000004e56567223 */ /* 0x000fe20000000055 */
[----:B------:R-:W-:Y:S01]  /*6e50*/  FFMA R215, R55, R79, R58 ;  /* 0x0000004f37d77223 */ /* 0x000fe2000000003a */
        /* <DEDUP_REMOVED lines=9> */
[----:B------:R-:W3:Y:S01]  /*6ef0*/  LDS.128 R84, [R134.X4+UR5+0x50] ;  /* 0x0000500586547984 */ /* 0x000ee20008004c00 */
[C---:B------:R-:W-:Y:S01]  /*6f00*/  FFMA R40, R42.reuse, R62, R57 ;  /* 0x0000003e2a287223 */ /* 0x040fe20000000039 */
[----:B------:R-:W-:Y:S01]  /*6f10*/  FFMA R42, R42, R78, R41 ;  /* 0x0000004e2a2a7223 */ /* 0x000fe20000000029 */
[C---:B------:R-:W-:Y:S01]  /*6f20*/  FFMA R223, R43.reuse, R67, R88 ;  /* 0x000000432bdf7223 */ /* 0x040fe20000000058 */
[----:B------:R-:W4:Y:S01]  /*6f30*/  LDS.128 R68, [R138+0x150] ;  /* 0x000150008a447984 */ /* 0x000f220000000c00 */
[C---:B------:R-:W-:Y:S01]  /*6f40*/  FFMA R225, R43.reuse, R63, R40 ;  /* 0x0000003f2be17223 */ /* 0x040fe20000000028 */
[C---:B------:R-:W-:Y:S01]  /*6f50*/  FFMA R221, R43.reuse, R79, R42 ;  /* 0x0000004f2bdd7223 */ /* 0x040fe2000000002a */
[C---:B--2---:R-:W-:Y:S01]  /*6f60*/  FFMA R42, R44.reuse, R72, R121 ;  /* 0x000000482c2a7223 */ /* 0x044fe20000000079 */
[----:B------:R-:W2:Y:S01]  /*6f70*/  LDS.128 R52, [R138+0x250] ;  /* 0x000250008a347984 */ /* 0x000ea20000000c00 */
[C---:B------:R-:W-:Y:S01]  /*6f80*/  FFMA R40, R44.reuse, R64, R195 ;  /* 0x000000402c287223 */ /* 0x040fe200000000c3 */
[C---:B------:R-:W-:Y:S01]  /*6f90*/  FFMA R88, R44.reuse, R76, R123 ;  /* 0x0000004c2c587223 */ /* 0x040fe2000000007b */
[----:B------:R-:W-:Y:S01]  /*6fa0*/  FFMA R219, R43, R75, R90 ;  /* 0x0000004b2bdb7223 */ /* 0x000fe2000000005a */
[C---:B------:R-:W-:Y:S01]  /*6fb0*/  FFMA R123, R45.reuse, R73, R42 ;  /* 0x000000492d7b7223 */ /* 0x040fe2000000002a */
[C---:B------:R-:W-:Y:S01]  /*6fc0*/  FFMA R195, R45.reuse, R65, R40 ;  /* 0x000000412dc37223 */ /* 0x040fe20000000028 */
[----:B------:R-:W2:Y:S01]  /*6fd0*/  LDS.128 R56, [R138+0x350] ;  /* 0x000350008a387984 */ /* 0x000ea20000000c00 */
[----:B------:R-:W-:Y:S01]  /*6fe0*/  FFMA R44, R44, R60, R197 ;  /* 0x0000003c2c2c7223 */ /* 0x000fe200000000c5 */
        /* <DEDUP_REMOVED lines=31> */
[----:B------:R-:W-:Y:S01]  /*71e0*/  LDS.128 R76, [R138+0x360] ;  /* 0x000360008a4c7984 */ /* 0x000fe20000000c00 */
[----:B--2---:R-:W-:Y:S01]  /*71f0*/  FFMA R60, R84, R52, R143 ;  /* 0x00000034543c7223 */ /* 0x004fe2000000008f */
        /* <DEDUP_REMOVED lines=193> */
[----:B------:R-:W-:Y:S01]  /*7e10*/  FFMA R50, R50, R70, R49 ;  /* 0x0000004632327223 */ /* 0x000fe20000000031 */
        /* <DEDUP_REMOVED lines=16> */
[----:B------:R-:W-:Y:S01]  /*7f20*/  FFMA R85, R85, R57, R84 ;  /* 0x0000003955557223 */ /* 0x000fe20000000054 */
[C---:B------:R-:W-:Y:S01]  /*7f30*/  FFMA R215, R63.reuse, R55, R64 ;  /* 0x000000373fd77223 */ /* 0x040fe20000000040 */
[C---:B------:R-:W-:Y:S01]  /*7f40*/  FFMA R213, R63.reuse, R71, R62 ;  /* 0x000000473fd57223 */ /* 0x040fe2000000003e */
[C---:B------:R-:W-:Y:S01]  /*7f50*/  FFMA R217, R63.reuse, R83, R60 ;  /* 0x000000533fd97223 */ /* 0x040fe2000000003c */
[C---:B---3--:R-:W-:Y:S01]  /*7f60*/  FFMA R62, R40.reuse, R68, R223 ;  /* 0x00000044283e7223 */ /* 0x048fe200000000df */
[C---:B------:R-:W-:Y:S01]  /*7f70*/  FFMA R64, R40.reuse, R52, R219 ;  /* 0x0000003428407223 */ /* 0x040fe200000000db */
[----:B------:R-:W-:Y:S01]  /*7f80*/  FFMA R60, R40, R80, R225 ;  /* 0x00000050283c7223 */ /* 0x000fe200000000e1 */
[----:B------:R-:W-:Y:S01]  /*7f90*/  FFMA R211, R63, R59, R66 ;  /* 0x0000003b3fd37223 */ /* 0x000fe20000000042 */
[----:B------:R-:W-:Y:S01]  /*7fa0*/  FFMA R86, R86, R58, R85 ;  /* 0x0000003a56567223 */ /* 0x000fe20000000055 */
[C---:B------:R-:W-:Y:S01]  /*7fb0*/  FFMA R63, R41.reuse, R69, R62 ;  /* 0x00000045293f7223 */ /* 0x040fe2000000003e */
[C---:B------:R-:W-:Y:S01]  /*7fc0*/  FFMA R61, R41.reuse, R53, R64 ;  /* 0x00000035293d7223 */ /* 0x040fe20000000040 */
[----:B------:R-:W-:Y:S01]  /*7fd0*/  FFMA R40, R40, R56, R221 ;  /* 0x0000003828287223 */ /* 0x000fe200000000dd */
[----:B------:R-:W-:Y:S01]  /*7fe0*/  FFMA R65, R41, R81, R60 ;  /* 0x0000005129417223 */ /* 0x000fe2000000003c */
[----:B------:R-:W-:Y:S01]  /*7ff0*/  FFMA R149, R87, R59, R86 ;  /* 0x0000003b57957223 */ /* 0x000fe20000000056 */
[C---:B------:R-:W-:Y:S01]  /*8000*/  FFMA R88, R42.reuse, R70, R63 ;  /* 0x000000462a587223 */ /* 0x040fe2000000003f */
[----:B------:R-:W-:Y:S01]  /*8010*/  FFMA R41, R41, R57, R40 ;  /* 0x0000003929297223 */ /* 0x000fe20000000028 */
[C---:B------:R-:W-:Y:S01]  /*8020*/  FFMA R90, R42.reuse, R54, R61 ;  /* 0x000000362a5a7223 */ /* 0x040fe2000000003d */
[C---:B------:R-:W-:Y:S01]  /*8030*/  FFMA R40, R42.reuse, R82, R65 ;  /* 0x000000522a287223 */ /* 0x040fe20000000041 */
[----:B------:R-:W-:Y:S01]  /*8040*/  LDS.128 R84, [R134.X4+UR5+0x60] ;  /* 0x0000600586547984 */ /* 0x000fe20008004c00 */
[----:B------:R-:W-:Y:S01]  /*8050*/  FFMA R42, R42, R58, R41 ;  /* 0x0000003a2a2a7223 */ /* 0x000fe20000000029 */
[C---:B------:R-:W-:Y:S01]  /*8060*/  FFMA R221, R43.reuse, R71, R88 ;  /* 0x000000472bdd7223 */ /* 0x040fe20000000058 */
[C---:B------:R-:W-:Y:S01]  /*8070*/  FFMA R225, R43.reuse, R83, R40 ;  /* 0x000000532be17223 */ /* 0x040fe20000000028 */
[----:B------:R-:W3:Y:S01]  /*8080*/  LDS.128 R60, [R138+0x160] ;  /* 0x000160008a3c7984 */ /* 0x000ee20000000c00 */
[C---:B------:R-:W-:Y:S01]  /*8090*/  FFMA R219, R43.reuse, R59, R42 ;  /* 0x0000003b2bdb7223 */ /* 0x040fe2000000002a */
[C---:B-1----:R-:W-:Y:S01]  /*80a0*/  FFMA R42, R44.reuse, R52, R123 ;  /* 0x000000342c2a7223 */ /* 0x042fe2000000007b */
[C---:B------:R-:W-:Y:S01]  /*80b0*/  FFMA R40, R44.reuse, R68, R195 ;  /* 0x000000442c287223 */ /* 0x040fe200000000c3 */
[----:B------:R-:W1:Y:S01]  /*80c0*/  LDS.128 R72, [R138+0x60] ;  /* 0x000060008a487984 */ /* 0x000e620000000c00 */
[----:B------:R-:W-:Y:S01]  /*80d0*/  FFMA R223, R43, R55, R90 ;  /* 0x000000372bdf7223 */ /* 0x000fe2000000005a */
[C---:B------:R-:W-:Y:S01]  /*80e0*/  FFMA R88, R44.reuse, R56, R121 ;  /* 0x000000382c587223 */ /* 0x040fe20000000079 */
        /* <DEDUP_REMOVED lines=33> */
[----:B------:R-:W-:Y:S01]  /*8300*/  LDS.128 R80, [R138+0x370] ;  /* 0x000370008a507984 */ /* 0x000fe20000000c00 */
[----:B-1----:R-:W-:-:S02]  /*8310*/  FFMA R48, R84, R72, R143 ;  /* 0x0000004854307223 */ /* 0x002fc4000000008f */
[C---:B------:R-:W-:Y:S01]  /*8320*/  FFMA R55, R85.reuse, R61, R50 ;  /* 0x0000003d55377223 */ /* 0x040fe20000000032 */
[----:B----4-:R-:W-:Y:S01]  /*8330*/  FFMA R52, R84, R64, R145 ;  /* 0x0000004054347223 */ /* 0x010fe20000000091 */
[C---:B------:R-:W-:Y:S02]  /*8340*/  FFMA R57, R85.reuse, R73, R48 ;  /* 0x0000004955397223 */ /* 0x040fe40000000030 */
[C---:B------:R-:W-:Y:S01]  /*8350*/  FFMA R54, R86.reuse, R62, R55 ;  /* 0x0000003e56367223 */ /* 0x040fe20000000037 */
[----:B------:R-:W1:Y:S01]  /*8360*/  LDS.128 R48, [R134.X4+UR5+0x360] ;  /* 0x0003600586307984 */ /* 0x000e620008004c00 */
        /* <DEDUP_REMOVED lines=9> */
[C---:B------:R-:W-:Y:S01]  /*8400*/  FFMA R56, R40.reuse, R76, R125 ;  /* 0x0000004c28387223 */ /* 0x040fe2000000007d */
[----:B------:R-:W-:Y:S01]  /*8410*/  FFMA R40, R40, R72, R127 ;  /* 0x0000004828287223 */ /* 0x000fe2000000007f */
[C---:B------:R-:W-:Y:S01]  /*8420*/  FFMA R69, R41.reuse, R61, R52 ;  /* 0x0000003d29457223 */ /* 0x040fe20000000034 */
[----:B------:R-:W-:Y:S01]  /*8430*/  FFMA R84, R84, R76, R149 ;  /* 0x0000004c54547223 */ /* 0x000fe20000000095 */
        /* <DEDUP_REMOVED lines=215> */
[C---:B--2---:R-:W-:Y:S01]  /*91b0*/  FFMA R40, R44.reuse, R60, R195 ;  /* 0x0000003c2c287223 */ /* 0x044fe200000000c3 */
[----:B------:R-:W2:Y:S01]  /*91c0*/  LDS.128 R52, [R138+0x170] ;  /* 0x000170008a347984 */ /* 0x000ea20000000c00 */
        /* <DEDUP_REMOVED lines=16> */
[----:B-1----:R-:W-:Y:S01]  /*92d0*/  FFMA R60, R48, R60, R117 ;  /* 0x0000003c303c7223 */ /* 0x002fe20000000075 */
        /* <DEDUP_REMOVED lines=22> */
[C---:B--2---:R-:W-:Y:S01]  /*9440*/  FFMA R50, R84.reuse, R52, R147 ;  /* 0x0000003454327223 */ /* 0x044fe20000000093 */
[----:B---3--:R-:W-:-:S03]  /*9450*/  FFMA R48, R84, R56, R143 ;  /* 0x0000003854307223 */ /* 0x008fc6000000008f */
[C---:B------:R-:W-:Y:S01]  /*9460*/  FFMA R63, R85.reuse, R53, R50 ;  /* 0x00000035553f7223 */ /* 0x040fe20000000032 */
[----:B----4-:R-:W-:Y:S01]  /*9470*/  FFMA R60, R84, R68, R145 ;  /* 0x00000044543c7223 */ /* 0x010fe20000000091 */
[C---:B------:R-:W-:Y:S02]  /*9480*/  FFMA R65, R85.reuse, R57, R48 ;  /* 0x0000003955417223 */ /* 0x040fe40000000030 */
[C---:B------:R-:W-:Y:S01]  /*9490*/  FFMA R62, R86.reuse, R54, R63 ;  /* 0x00000036563e7223 */ /* 0x040fe2000000003f */
[----:B------:R-:W2:Y:S01]  /*94a0*/  LDS.128 R48, [R134.X4+UR5+0x370] ;  /* 0x0003700586307984 */ /* 0x000ea20008004c00 */
        /* <DEDUP_REMOVED lines=759> */
[----:B------:R-:W-:Y:S01]  /*c420*/  FFMA R85, R85, R81, R84 ;  /* 0x0000005155557223 */ /* 0x000fe20000000054 */
        /* <DEDUP_REMOVED lines=21> */
[C---:B-1----:R-:W-:Y:S01]  /*c580*/  FFMA R40, R44.reuse, R68, R121 ;  /* 0x000000442c287223 */ /* 0x042fe20000000079 */
[C---:B------:R-:W-:Y:S01]  /*c590*/  FFMA R223, R43.reuse, R83, R42 ;  /* 0x000000532bdf7223 */ /* 0x040fe2000000002a */
[----:B------:R-:W1:Y:S01]  /*c5a0*/  LDS.128 R72, [R138+0xa0] ;  /* 0x0000a0008a487984 */ /* 0x000e620000000c00 */
[C---:B------:R-:W-:Y:S01]  /*c5b0*/  FFMA R42, R44.reuse, R52, R195 ;  /* 0x000000342c2a7223 */ /* 0x040fe200000000c3 */
[C---:B------:R-:W-:Y:S01]  /*c5c0*/  FFMA R219, R43.reuse, R71, R88 ;  /* 0x000000472bdb7223 */ /* 0x040fe20000000058 */
[C---:B------:R-:W-:Y:S01]  /*c5d0*/  FFMA R88, R44.reuse, R80, R123 ;  /* 0x000000502c587223 */ /* 0x040fe2000000007b */
[----:B------:R-:W-:Y:S01]  /*c5e0*/  FFMA R221, R43, R55, R90 ;  /* 0x000000372bdd7223 */ /* 0x000fe2000000005a */
[C---:B------:R-:W-:Y:S01]  /*c5f0*/  FFMA R123, R45.reuse, R53, R42 ;  /* 0x000000352d7b7223 */ /* 0x040fe2000000002a */
[C---:B------:R-:W-:Y:S01]  /*c600*/  FFMA R195, R45.reuse, R69, R40 ;  /* 0x000000452dc37223 */ /* 0x040fe20000000028 */
[----:B------:R-:W1:Y:S01]  /*c610*/  LDS.128 R60, [R138+0x3a0] ;  /* 0x0003a0008a3c7984 */ /* 0x000e620000000c00 */
[----:B------:R-:W-:Y:S01]  /*c620*/  FFMA R44, R44, R56, R197 ;  /* 0x000000382c2c7223 */ /* 0x000fe200000000c5 */
[C---:B------:R-:W-:Y:S01]  /*c630*/  FFMA R121, R45.reuse, R81, R88 ;  /* 0x000000512d797223 */ /* 0x040fe20000000058 */
[C---:B------:R-:W-:Y:S01]  /*c640*/  FFMA R88, R46.reuse, R54, R123 ;  /* 0x000000362e587223 */ /* 0x040fe2000000007b */
[----:B------:R-:W1:Y:S01]  /*c650*/  LDS.128 R40, [R134.X4+UR5+0x1a0] ;  /* 0x0001a00586287984 */ /* 0x000e620008004c00 */
        /* <DEDUP_REMOVED lines=28> */
[----:B-1----:R-:W-:Y:S01]  /*c820*/  FFMA R48, R84, R72, R147 ;  /* 0x0000004854307223 */ /* 0x002fe20000000093 */
[C---:B------:R-:W-:Y:S01]  /*c830*/  FFMA R55, R85.reuse, R65, R50 ;  /* 0x0000004155377223 */ /* 0x040fe20000000032 */
[----:B------:R-:W-:Y:S01]  /*c840*/  LDS.128 R80, [R134.X4+UR5+0x63a0] ;  /* 0x0063a00586507984 */ /* 0x000fe20008004c00 */
[C---:B------:R-:W-:Y:S01]  /*c850*/  FFMA R56, R86.reuse, R78, R53 ;  /* 0x0000004e56387223 */ /* 0x040fe20000000035 */
[----:B------:R-:W-:Y:S01]  /*c860*/  FFMA R57, R85, R73, R48 ;  /* 0x0000004955397223 */ /* 0x000fe20000000030 */
[C---:B------:R-:W-:Y:S01]  /*c870*/  FFMA R54, R86.reuse, R66, R55 ;  /* 0x0000004256367223 */ /* 0x040fe20000000037 */
[----:B------:R-:W1:Y:S01]  /*c880*/  LDS.128 R48, [R134.X4+UR5+0x3a0] ;  /* 0x0003a00586307984 */ /* 0x000e620008004c00 */
[C---:B------:R-:W-:Y:S01]  /*c890*/  FFMA R143, R87.reuse, R79, R56 ;  /* 0x0000004f578f7223 */ /* 0x040fe20000000038 */
[----:B------:R-:W-:Y:S01]  /*c8a0*/  FFMA R52, R86, R74, R57 ;  /* 0x0000004a56347223 */ /* 0x000fe20000000039 */
        /* <DEDUP_REMOVED lines=78> */
[-C--:B------:R-:W-:Y:S01]  /*cd90*/  FFMA R167, R55, R63.reuse, R58 ;  /* 0x0000003f37a77223 */ /* 0x080fe2000000003a */
[C---:B------:R-:W-:Y:S01]  /*cda0*/  FFMA R58, R42.reuse, R62, R57 ;  /* 0x0000003e2a3a7223 */ /* 0x040fe20000000039 */
[----:B------:R-:W2:Y:S01]  /*cdb0*/  LDS.128 R52, [R134.X4+UR5+0x40a0] ;  /* 0x0040a00586347984 */ /* 0x000ea20008004c00 */
        /* <DEDUP_REMOVED lines=66> */
[C---:B------:R-:W-:Y:S01]  /*d1e0*/  FFMA R56, R42.reuse, R78, R59 ;  /* 0x0000004e2a387223 */ /* 0x040fe2000000003b */
[----:B------:R-:W-:Y:S01]  /*d1f0*/  FFMA R41, R41, R73, R40 ;  /* 0x0000004929297223 */ /* 0x000fe20000000028 */
[C---:B------:R-:W-:Y:S01]  /*d200*/  FFMA R58, R42.reuse, R62, R57 ;  /* 0x0000003e2a3a7223 */ /* 0x040fe20000000039 */
[----:B------:R-:W-:Y:S01]  /*d210*/  FFMA R40, R42, R66, R69 ;  /* 0x000000422a287223 */ /* 0x000fe20000000045 */
[C---:B------:R-:W-:Y:S01]  /*d220*/  FFMA R91, R43.reuse, R79, R56 ;  /* 0x0000004f2b5b7223 */ /* 0x040fe20000000038 */
[----:B---3--:R-:W-:Y:S01]  /*d230*/  FFMA R56, R44, R60, R199 ;  /* 0x0000003c2c387223 */ /* 0x008fe200000000c7 */
[----:B------:R-:W-:Y:S01]  /*d240*/  FFMA R42, R42, R74, R41 ;  /* 0x0000004a2a2a7223 */ /* 0x000fe20000000029 */
[C---:B------:R-:W-:Y:S01]  /*d250*/  FFMA R109, R43.reuse, R63, R58 ;  /* 0x0000003f2b6d7223 */ /* 0x040fe2000000003a */
[----:B------:R-:W-:Y:S01]  /*d260*/  FFMA R89, R43, R67, R40 ;  /* 0x000000432b597223 */ /* 0x000fe20000000028 */
[----:B------:R-:W-:Y:S01]  /*d270*/  FFMA R41, R45, R61, R56 ;  /* 0x0000003d2d297223 */ /* 0x000fe20000000038 */
[C---:B------:R-:W-:Y:S01]  /*d280*/  FFMA R40, R44.reuse, R64, R191 ;  /* 0x000000402c287223 */ /* 0x040fe200000000bf */
[----:B------:R-:W3:Y:S01]  /*d290*/  LDS.128 R56, [R134.X4+UR5+0x61a0] ;  /* 0x0061a00586387984 */ /* 0x000ee20008004c00 */
[----:B------:R-:W-:Y:S01]  /*d2a0*/  FFMA R111, R43, R75, R42 ;  /* 0x0000004b2b6f7223 */ /* 0x000fe2000000002a */
        /* <DEDUP_REMOVED lines=8> */
[----:B------:R-:W-:Y:S01]  /*d330*/  FFMA R42, R46, R78, R43 ;  /* 0x0000004e2e2a7223 */ /* 0x000fe2000000002b */
[C---:B------:R-:W-:Y:S01]  /*d340*/  FFMA R193, R47.reuse, R67, R40 ;  /* 0x000000432fc17223 */ /* 0x040fe20000000028 */
[----:B--2---:R-:W-:Y:S01]  /*d350*/  FFMA R40, R48, R72, R209 ;  /* 0x0000004830287223 */ /* 0x004fe200000000d1 */
[C---:B------:R-:W-:Y:S01]  /*d360*/  FFMA R191, R47.reuse, R63, R44 ;  /* 0x0000003f2fbf7223 */ /* 0x040fe2000000002c */
[----:B------:R-:W-:Y:S01]  /*d370*/  FFMA R199, R47, R79, R42 ;  /* 0x0000004f2fc77223 */ /* 0x000fe2000000002a */
[----:B------:R-:W-:Y:S01]  /*d380*/  FFMA R46, R46, R74, R45 ;  /* 0x0000004a2e2e7223 */ /* 0x000fe2000000002d */
        /* <DEDUP_REMOVED lines=12> */
[C---:B-1----:R-:W-:Y:S01]  /*d450*/  FFMA R40, R52.reuse, R72, R217 ;  /* 0x0000004834287223 */ /* 0x042fe200000000d9 */
        /* <DEDUP_REMOVED lines=8> */
[----:B------:R-:W-:Y:S01]  /*d4e0*/  FFMA R40, R54, R74, R45 ;  /* 0x0000004a36287223 */ /* 0x000fe2000000002d */
[-C--:B------:R-:W-:Y:S01]  /*d4f0*/  FFMA R86, R86, R62.reuse, R85 ;  /* 0x0000003e56567223 */ /* 0x080fe20000000055 */
[C---:B------:R-:W-:Y:S01]  /*d500*/  FFMA R44, R54.reuse, R62, R41 ;  /* 0x0000003e362c7223 */ /* 0x040fe20000000029 */
        /* <DEDUP_REMOVED lines=15> */
[----:B------:R-:W-:Y:S01]  /*d600*/  FFMA R149, R87, R63, R86 ;  /* 0x0000003f57957223 */ /* 0x000fe20000000056 */
[----:B------:R-:W-:Y:S01]  /*d610*/  FFMA R201, R47, R75, R46 ;  /* 0x0000004b2fc97223 */ /* 0x000fe2000000002e */
[-C--:B------:R-:W-:Y:S01]  /*d620*/  FFMA R207, R51, R67.reuse, R50 ;  /* 0x0000004333cf7223 */ /* 0x080fe20000000032 */
[C---:B------:R-:W-:Y:S01]  /*d630*/  FFMA R56, R58.reuse, R74, R45 ;  /* 0x0000004a3a387223 */ /* 0x040fe2000000002d */
[----:B------:R-:W-:Y:S01]  /*d640*/  LDS.128 R84, [R134.X4+UR5+0xb0] ;  /* 0x0000b00586547984 */ /* 0x000fe20008004c00 */
[C---:B------:R-:W-:Y:S01]  /*d650*/  FFMA R88, R58.reuse, R66, R43 ;  /* 0x000000423a587223 */ /* 0x040fe2000000002b */
[C---:B------:R-:W-:Y:S01]  /*d660*/  FFMA R90, R58.reuse, R78, R41 ;  /* 0x0000004e3a5a7223 */ /* 0x040fe20000000029 */
[----:B------:R-:W-:Y:S01]  /*d670*/  FFMA R215, R55, R67, R54 ;  /* 0x0000004337d77223 */ /* 0x000fe20000000036 */
[----:B------:R-:W1:Y:S01]  /*d680*/  LDS.128 R44, [R138+0x1b0] ;  /* 0x0001b0008a2c7984 */ /* 0x000e620000000c00 */
        /* <DEDUP_REMOVED lines=11> */
[C---:B------:R-:W-:Y:S01]  /*d740*/  FFMA R195, R69.reuse, R65, R56 ;  /* 0x0000004145c37223 */ /* 0x040fe20000000038 */
[----:B------:R-:W4:Y:S01]  /*d750*/  LDS.128 R40, [R138+0x3b0] ;  /* 0x0003b0008a287984 */ /* 0x000f220000000c00 */
[----:B------:R-:W-:Y:S01]  /*d760*/  FFMA R68, R68, R72, R197 ;  /* 0x0000004844447223 */ /* 0x000fe200000000c5 */
[C---:B------:R-:W-:Y:S01]  /*d770*/  FFMA R121, R69.reuse, R61, R88 ;  /* 0x0000003d45797223 */ /* 0x040fe20000000058 */
[C---:B------:R-:W-:Y:S01]  /*d780*/  FFMA R88, R70.reuse, R78, R123 ;  /* 0x0000004e46587223 */ /* 0x040fe2000000007b */
[----:B------:R-:W4:Y:S01]  /*d790*/  LDS.128 R56, [R134.X4+UR5+0x1b0] ;  /* 0x0001b00586387984 */ /* 0x000f220008004c00 */
        /* <DEDUP_REMOVED lines=11> */
[----:B------:R-:W4:Y:S01]  /*d850*/  LDS.128 R68, [R134.X4+UR5+0x2b0] ;  /* 0x0002b00586447984 */ /* 0x000f220008004c00 */
        /* <DEDUP_REMOVED lines=9> */
[----:B-1----:R-:W-:Y:S01]  /*d8f0*/  FFMA R62, R84, R44, R145 ;  /* 0x0000002c543e7223 */ /* 0x002fe20000000091 */
[C---:B------:R-:W-:Y:S01]  /*d900*/  FFMA R117, R83.reuse, R67, R66 ;  /* 0x0000004353757223 */ /* 0x040fe20000000042 */
[----:B------:R-:W-:Y:S01]  /*d910*/  FFMA R78, R82, R78, R77 ;  /* 0x0000004e524e7223 */ /* 0x000fe2000000004d */
[----:B------:R-:W-:Y:S01]  /*d920*/  FFMA R119, R83, R75, R74 ;  /* 0x0000004b53777223 */ /* 0x000fe2000000004a */
[C---:B--2---:R-:W-:Y:S01]  /*d930*/  FFMA R60, R84.reuse, R48, R147 ;  /* 0x00000030543c7223 */ /* 0x044fe20000000093 */
[----:B------:R-:W-:Y:S01]  /*d940*/  FFMA R67, R85, R45, R62 ;  /* 0x0000002d55437223 */ /* 0x000fe2000000003e */
[----:B------:R-:W-:Y:S01]  /*d950*/  FFMA R99, R83, R79, R78 ;  /* 0x0000004f53637223 */ /* 0x000fe2000000004e */
[----:B---3--:R-:W-:Y:S01]  /*d960*/  FFMA R64, R84, R52, R143 ;  /* 0x0000003454407223 */ /* 0x008fe2000000008f */
[C---:B------:R-:W-:Y:S01]  /*d970*/  FFMA R73, R85.reuse, R49, R60 ;  /* 0x0000003155497223 */ /* 0x040fe2000000003c */
[C---:B------:R-:W-:Y:S01]  /*d980*/  FFMA R66, R86.reuse, R46, R67 ;  /* 0x0000002e56427223 */ /* 0x040fe20000000043 */
[----:B------:R-:W1:Y:S01]  /*d990*/  LDS.128 R60, [R134.X4+UR5+0x3b0] ;  /* 0x0003b005863c7984 */ /* 0x000e620008004c00 */
[----:B------:R-:W-:Y:S01]  /*d9a0*/  FFMA R65, R85, R53, R64 ;  /* 0x0000003555417223 */ /* 0x000fe20000000040 */
[----:B------:R-:W-:Y:S01]  /*d9b0*/  FFMA R64, R86, R50, R73 ;  /* 0x0000003256407223 */ /* 0x000fe20000000049 */
[C---:B------:R-:W-:Y:S01]  /*d9c0*/  FFMA R147, R87.reuse, R47, R66 ;  /* 0x0000002f57937223 */ /* 0x040fe20000000042 */
[----:B----4-:R-:W-:Y:S01]  /*d9d0*/  FFMA R84, R84, R40, R149 ;  /* 0x0000002854547223 */ /* 0x010fe20000000095 */
[----:B------:R-:W-:Y:S01]  /*d9e0*/  FFMA R72, R86, R54, R65 ;  /* 0x0000003656487223 */ /* 0x000fe20000000041 */
        /* <DEDUP_REMOVED lines=130> */
[----:B------:R-:W3:Y:S01]  /*e210*/  LDS.128 R60, [R134.X4+UR5+0x43b0] ;  /* 0x0043b005863c7984 */ /* 0x000ee20008004c00 */
        /* <DEDUP_REMOVED lines=68> */
[----:B------:R-:W1:Y:S01]  /*e660*/  LDS.128 R80, [R134.X4+UR5+0x63b0] ;  /* 0x0063b00586507984 */ /* 0x000e620008004c00 */
[----:B------:R-:W-:Y:S01]  /*e670*/  FFMA R60, R66, R50, R69 ;  /* 0x00000032423c7223 */ /* 0x000fe20000000045 */
[C---:B------:R-:W-:Y:S01]  /*e680*/  FFMA R213, R67.reuse, R43, R64 ;  /* 0x0000002b43d57223 */ /* 0x040fe20000000040 */
[----:B------:R-:W-:Y:S01]  /*e690*/  FFMA R211, R67, R55, R62 ;  /* 0x0000003743d37223 */ /* 0x000fe2000000003e */
[----:B------:R-:W-:Y:S01]  /*e6a0*/  FFMA R85, R85, R41, R84 ;  /* 0x0000002955557223 */ /* 0x000fe20000000054 */
[C---:B--2---:R-:W-:Y:S01]  /*e6b0*/  FFMA R62, R56.reuse, R44, R223 ;  /* 0x0000002c383e7223 */ /* 0x044fe200000000df */
[----:B------:R-:W-:Y:S01]  /*e6c0*/  FFMA R64, R56, R52, R219 ;  /* 0x0000003438407223 */ /* 0x000fe200000000db */
[----:B------:R-:W-:Y:S01]  /*e6d0*/  FFMA R217, R67, R51, R60 ;  /* 0x0000003343d97223 */ /* 0x000fe2000000003c */
[----:B------:R-:W-:Y:S01]  /*e6e0*/  FFMA R86, R86, R42, R85 ;  /* 0x0000002a56567223 */ /* 0x000fe20000000055 */
[C---:B------:R-:W-:Y:S01]  /*e6f0*/  FFMA R60, R56.reuse, R48, R225 ;  /* 0x00000030383c7223 */ /* 0x040fe200000000e1 */
[C---:B------:R-:W-:Y:S01]  /*e700*/  FFMA R63, R57.reuse, R45, R62 ;  /* 0x0000002d393f7223 */ /* 0x040fe2000000003e */
[C---:B------:R-:W-:Y:S01]  /*e710*/  FFMA R61, R57.reuse, R53, R64 ;  /* 0x00000035393d7223 */ /* 0x040fe20000000040 */
[----:B------:R-:W-:Y:S01]  /*e720*/  FFMA R56, R56, R40, R221 ;  /* 0x0000002838387223 */ /* 0x000fe200000000dd */
[-C--:B------:R-:W-:Y:S01]  /*e730*/  FFMA R66, R66, R46.reuse, R65 ;  /* 0x0000002e42427223 */ /* 0x080fe20000000041 */
[----:B------:R-:W-:Y:S01]  /*e740*/  FFMA R65, R57, R49, R60 ;  /* 0x0000003139417223 */ /* 0x000fe2000000003c */
[----:B------:R-:W-:Y:S01]  /*e750*/  FFMA R149, R87, R43, R86 ;  /* 0x0000002b57957223 */ /* 0x000fe20000000056 */
[----:B------:R-:W-:Y:S01]  /*e760*/  FFMA R57, R57, R41, R56 ;  /* 0x0000002939397223 */ /* 0x000fe20000000038 */
[C---:B------:R-:W-:Y:S01]  /*e770*/  FFMA R88, R58.reuse, R46, R63 ;  /* 0x0000002e3a587223 */ /* 0x040fe2000000003f */
[C---:B------:R-:W-:Y:S01]  /*e780*/  FFMA R90, R58.reuse, R54, R61 ;  /* 0x000000363a5a7223 */ /* 0x040fe2000000003d */
[----:B------:R-:W-:Y:S01]  /*e790*/  LDS.128 R84, [R134.X4+UR5+0xc0] ;  /* 0x0000c00586547984 */ /* 0x000fe20008004c00 */
[C---:B------:R-:W-:Y:S01]  /*e7a0*/  FFMA R56, R58.reuse, R50, R65 ;  /* 0x000000323a387223 */ /* 0x040fe20000000041 */
[----:B------:R-:W-:Y:S01]  /*e7b0*/  FFMA R215, R67, R47, R66 ;  /* 0x0000002f43d77223 */ /* 0x000fe20000000042 */
[----:B------:R-:W-:Y:S01]  /*e7c0*/  FFMA R58, R58, R42, R57 ;  /* 0x0000002a3a3a7223 */ /* 0x000fe20000000039 */
[----:B------:R-:W2:Y:S01]  /*e7d0*/  LDS.128 R60, [R138+0x1c0] ;  /* 0x0001c0008a3c7984 */ /* 0x000ea20000000c00 */
[C---:B------:R-:W-:Y:S01]  /*e7e0*/  FFMA R225, R59.reuse, R51, R56 ;  /* 0x000000333be17223 */ /* 0x040fe20000000038 */
[C---:B---3--:R-:W-:Y:S01]  /*e7f0*/  FFMA R56, R76.reuse, R44, R123 ;  /* 0x0000002c4c387223 */ /* 0x048fe2000000007b */
[C---:B------:R-:W-:Y:S01]  /*e800*/  FFMA R219, R59.reuse, R43, R58 ;  /* 0x0000002b3bdb7223 */ /* 0x040fe2000000003a */
[----:B------:R-:W3:Y:S01]  /*e810*/  LDS.128 R68, [R138+0xc0] ;  /* 0x0000c0008a447984 */ /* 0x000ee20000000c00 */
[C---:B------:R-:W-:Y:S01]  /*e820*/  FFMA R58, R76.reuse, R52, R121 ;  /* 0x000000344c3a7223 */ /* 0x040fe20000000079 */
[C---:B------:R-:W-:Y:S01]  /*e830*/  FFMA R223, R59.reuse, R55, R90 ;  /* 0x000000373bdf7223 */ /* 0x040fe2000000005a */
[----:B------:R-:W-:Y:S01]  /*e840*/  FFMA R221, R59, R47, R88 ;  /* 0x0000002f3bdd7223 */ /* 0x000fe20000000058 */
[----:B------:R-:W4:Y:S01]  /*e850*/  LDS.128 R64, [R138+0x2c0] ;  /* 0x0002c0008a407984 */ /* 0x000f220000000c00 */
[C---:B------:R-:W-:Y:S01]  /*e860*/  FFMA R123, R77.reuse, R53, R58 ;  /* 0x000000354d7b7223 */ /* 0x040fe2000000003a */
[----:B------:R-:W-:Y:S01]  /*e870*/  FFMA R191, R77, R45, R56 ;  /* 0x0000002d4dbf7223 */ /* 0x000fe20000000038 */
[C---:B------:R-:W-:Y:S01]  /*e880*/  FFMA R88, R76.reuse, R40, R195 ;  /* 0x000000284c587223 */ /* 0x040fe200000000c3 */
[----:B------:R-:W4:Y:S01]  /*e890*/  LDS.128 R56, [R134.X4+UR5+0x1c0] ;  /* 0x0001c00586387984 */ /* 0x000f220008004c00 */
[----:B------:R-:W-:-:S02]  /*e8a0*/  FFMA R76, R76, R48, R197 ;  /* 0x000000304c4c7223 */ /* 0x000fc400000000c5 */
[C---:B------:R-:W-:Y:S01]  /*e8b0*/  FFMA R121, R77.reuse, R41, R88 ;  /* 0x000000294d797223 */ /* 0x040fe20000000058 */
[----:B------:R-:W4:Y:S01]  /*e8c0*/  LDS.128 R72, [R138+0x3c0] ;  /* 0x0003c0008a487984 */ /* 0x000f220000000c00 */
        /* <DEDUP_REMOVED lines=22> */
[----:B--2---:R-:W-:Y:S01]  /*ea30*/  FFMA R42, R84, R60, R147 ;  /* 0x0000003c542a7223 */ /* 0x004fe20000000093 */
[C---:B------:R-:W-:Y:S01]  /*ea40*/  FFMA R117, R83.reuse, R47, R46 ;  /* 0x0000002f53757223 */ /* 0x040fe2000000002e */
[----:B------:R-:W-:Y:S01]  /*ea50*/  FFMA R54, R82, R54, R53 ;  /* 0x0000003652367223 */ /* 0x000fe20000000035 */
[----:B------:R-:W-:Y:S01]  /*ea60*/  FFMA R119, R83, R51, R50 ;  /* 0x0000003353777223 */ /* 0x000fe20000000032 */
[C---:B---3--:R-:W-:Y:S01]  /*ea70*/  FFMA R40, R84.reuse, R68, R143 ;  /* 0x0000004454287223 */ /* 0x048fe2000000008f */
[----:B------:R-:W-:Y:S01]  /*ea80*/  FFMA R47, R85, R61, R42 ;  /* 0x0000003d552f7223 */ /* 0x000fe2000000002a */
[----:B------:R-:W-:Y:S01]  /*ea90*/  FFMA R99, R83, R55, R54 ;  /* 0x0000003753637223 */ /* 0x000fe20000000036 */
[----:B----4-:R-:W-:Y:S01]  /*eaa0*/  FFMA R44, R84, R64, R145 ;  /* 0x00000040542c7223 */ /* 0x010fe20000000091 */
[C---:B------:R-:W-:Y:S01]  /*eab0*/  FFMA R49, R85.reuse, R69, R40 ;  /* 0x0000004555317223 */ /* 0x040fe20000000028 */
        /* <DEDUP_REMOVED lines=13> */
[C---:B------:R-:W-:Y:S01]  /*eb90*/  FFMA R50, R58.reuse, R66, R51 ;  /* 0x000000423a327223 */ /* 0x040fe20000000033 */
[----:B------:R-:W3:Y:S01]  /*eba0*/  LDS.128 R44, [R134.X4+UR5+0x20c0] ;  /* 0x0020c005862c7984 */ /* 0x000ee20008004c00 */
        /* <DEDUP_REMOVED lines=8> */
[----:B------:R-:W-:Y:S01]  /*ec30*/  FFMA R105, R59, R75, R52 ;  /* 0x0000004b3b697223 */ /* 0x000fe20000000034 */
        /* <DEDUP_REMOVED lines=60> */
[----:B------:R-:W1:Y:S01]  /*f000*/  LDS.128 R44, [R134.X4+UR5+0x40c0] ;  /* 0x0040c005862c7984 */ /* 0x000e620008004c00 */
        /* <DEDUP_REMOVED lines=91> */
[----:B------:R-:W-:Y:S01]  /*f5c0*/  FFMA R241, R55, R75, R52 ;  /* 0x0000004b37f17223 */ /* 0x000fe20000000034 */
[C---:B------:R-:W-:Y:S01]  /*f5d0*/  FFMA R52, R40.reuse, R72, R205 ;  /* 0x0000004828347223 */ /* 0x040fe200000000cd */
[----:B------:R-:W-:Y:S01]  /*f5e0*/  FFMA R40, R40, R60, R207 ;  /* 0x0000003c28287223 */ /* 0x000fe200000000cf */
[-C--:B------:R-:W-:Y:S01]  /*f5f0*/  FFMA R54, R54, R70.reuse, R53 ;  /* 0x0000004636367223 */ /* 0x080fe20000000035 */
        /* <DEDUP_REMOVED lines=25> */
[----:B------:R-:W2:Y:S01]  /*f790*/  LDS.128 R80, [R134.X4+UR5+0x63c0] ;  /* 0x0063c00586507984 */ /* 0x000ea20008004c00 */
[C---:B------:R-:W-:Y:S01]  /*f7a0*/  FFMA R201, R59.reuse, R75, R48 ;  /* 0x0000004b3bc97223 */ /* 0x040fe20000000030 */
[----:B------:R-:W-:Y:S01]  /*f7b0*/  FFMA R193, R59, R67, R42 ;  /* 0x000000433bc17223 */ /* 0x000fe2000000002a */
[----:B------:R-:W-:Y:S01]  /*f7c0*/  FFMA R85, R85, R73, R84 ;  /* 0x0000004955557223 */ /* 0x000fe20000000054 */
[----:B------:R-:W-:Y:S01]  /*f7d0*/  FFMA R57, R57, R61, R56 ;  /* 0x0000003d39397223 */ /* 0x000fe20000000038 */
[----:B------:R-:W-:Y:S01]  /*f7e0*/  FFMA R215, R59, R71, R40 ;  /* 0x000000473bd77223 */ /* 0x000fe20000000028 */
        /* <DEDUP_REMOVED lines=18> */
[C---:B------:R-:W-:Y:S01]  /*f910*/  FFMA R211, R47.reuse, R71, R44 ;  /* 0x000000472fd37223 */ /* 0x040fe2000000002c */
[----:B------:R-:W3:Y:S01]  /*f920*/  LDS.128 R56, [R138+0xd0] ;  /* 0x0000d0008a387984 */ /* 0x000ee20000000c00 */
[----:B------:R-:W-:Y:S01]  /*f930*/  FFMA R203, R47, R75, R46 ;  /* 0x0000004b2fcb7223 */ /* 0x000fe2000000002e */
[C---:B-1----:R-:W-:Y:S01]  /*f940*/  FFMA R46, R76.reuse, R64, R121 ;  /* 0x000000404c2e7223 */ /* 0x042fe20000000079 */
[C---:B------:R-:W-:Y:S01]  /*f950*/  FFMA R44, R76.reuse, R60, R191 ;  /* 0x0000003c4c2c7223 */ /* 0x040fe200000000bf */
[----:B------:R-:W1:Y:S01]  /*f960*/  LDS.128 R40, [R138+0x1d0] ;  /* 0x0001d0008a287984 */ /* 0x000e620000000c00 */
[----:B------:R-:W-:Y:S01]  /*f970*/  FFMA R243, R55, R71, R54 ;  /* 0x0000004737f37223 */ /* 0x000fe20000000036 */
[----:B------:R-:W-:Y:S01]  /*f980*/  FFMA R111, R47, R67, R90 ;  /* 0x000000432f6f7223 */ /* 0x000fe2000000005a */
[C---:B------:R-:W-:Y:S01]  /*f990*/  FFMA R88, R76.reuse, R72, R123 ;  /* 0x000000484c587223 */ /* 0x040fe2000000007b */
[----:B------:R-:W4:Y:S01]  /*f9a0*/  LDS.128 R48, [R138+0x2d0] ;  /* 0x0002d0008a307984 */ /* 0x000f220000000c00 */
[C---:B------:R-:W-:Y:S01]  /*f9b0*/  FFMA R91, R77.reuse, R65, R46 ;  /* 0x000000414d5b7223 */ /* 0x040fe2000000002e */
[C---:B------:R-:W-:Y:S01]  /*f9c0*/  FFMA R103, R77.reuse, R61, R44 ;  /* 0x0000003d4d677223 */ /* 0x040fe2000000002c */
[----:B------:R-:W-:Y:S01]  /*f9d0*/  FFMA R76, R76, R68, R195 ;  /* 0x000000444c4c7223 */ /* 0x000fe200000000c3 */
[----:B------:R-:W4:Y:S01]  /*f9e0*/  LDS.128 R52, [R138+0x3d0] ;  /* 0x0003d0008a347984 */ /* 0x000f220000000c00 */
[C---:B------:R-:W-:Y:S01]  /*f9f0*/  FFMA R89, R77.reuse, R73, R88 ;  /* 0x000000494d597223 */ /* 0x040fe20000000058 */
[C---:B------:R-:W-:Y:S01]  /*fa00*/  FFMA R88, R78.reuse, R66, R91 ;  /* 0x000000424e587223 */ /* 0x040fe2000000005b */
[----:B------:R-:W-:Y:S01]  /*fa10*/  FFMA R77, R77, R69, R76 ;  /* 0x000000454d4d7223 */ /* 0x000fe2000000004c */
[----:B------:R-:W4:Y:S01]  /*fa20*/  LDS.128 R44, [R134.X4+UR5+0x1d0] ;  /* 0x0001d005862c7984 */ /* 0x000f220008004c00 */
        /* <DEDUP_REMOVED lines=24> */
[----:B------:R-:W-:Y:S01]  /*fbb0*/  FFMA R81, R83, R75, R74 ;  /* 0x0000004b53517223 */ /* 0x000fe2000000004a */
[----:B------:R-:W-:Y:S01]  /*fbc0*/  LDS.128 R96, [R138+0xe0] ;  /* 0x0000e0008a607984 */ /* 0x000fe20000000c00 */
[C---:B-1----:R-:W-:Y:S01]  /*fbd0*/  FFMA R62, R84.reuse, R40, R145 ;  /* 0x00000028543e7223 */ /* 0x042fe20000000091 */
[----:B------:R-:W-:Y:S01]  /*fbe0*/  FFMA R69, R85, R57, R60 ;  /* 0x0000003955457223 */ /* 0x000fe2000000003c */
[----:B----4-:R-:W-:-:S02]  /*fbf0*/  FFMA R64, R84, R48, R143 ;  /* 0x0000003054407223 */ /* 0x010fc4000000008f */
[C---:B------:R-:W-:Y:S02]  /*fc00*/  FFMA R67, R85.reuse, R41, R62 ;  /* 0x0000002955437223 */ /* 0x040fe4000000003e */
[----:B------:R-:W1:Y:S01]  /*fc10*/  LDS.128 R60, [R134.X4+UR5+0x3d0] ;  /* 0x0003d005863c7984 */ /* 0x000e620008004c00 */
        /* <DEDUP_REMOVED lines=41> */
[----:B------:R-:W-:Y:S01]  /*feb0*/  FFMA R223, R79, R55, R72 ;  /* 0x000000374fdf7223 */ /* 0x000fe20000000048 */
[C---:B-1----:R-:W-:Y:S01]  /*fec0*/  FFMA R70, R60.reuse, R48, R131 ;  /* 0x000000303c467223 */ /* 0x042fe20000000083 */
[C---:B------:R-:W-:Y:S01]  /*fed0*/  FFMA R68, R60.reuse, R40, R159 ;  /* 0x000000283c447223 */ /* 0x040fe2000000009f */
[C---:B------:R-:W-:Y:S01]  /*fee0*/  FFMA R72, R60.reuse, R52, R129 ;  /* 0x000000343c487223 */ /* 0x040fe20000000081 */
[----:B------:R-:W-:Y:S01]  /*fef0*/  FFMA R60, R60, R56, R161 ;  /* 0x000000383c3c7223 */ /* 0x000fe200000000a1 */
[-C--:B------:R-:W-:Y:S01]  /*ff00*/  FFMA R86, R86, R54.reuse, R85 ;  /* 0x0000003656567223 */ /* 0x080fe20000000055 */
        /* <DEDUP_REMOVED lines=44> */
[----:B-1----:R-:W-:Y:S01]  /*101d0*/  FFMA R44, R68, R40, R173 ;  /* 0x00000028442c7223 */ /* 0x002fe200000000ad */
[----:B------:R-:W-:Y:S01]  /*101e0*/  FFMA R100, R46, R58, R45 ;  /* 0x0000003a2e647223 */ /* 0x000fe2000000002d */
[----:B------:R-:W1:Y:S01]  /*101f0*/  LDS.128 R172, [R134.X4+UR5+0x41d0] ;  /* 0x0041d00586ac7984 */ /* 0x000e620008004c00 */
        /* <DEDUP_REMOVED lines=10> */
[----:B------:R-:W4:Y:S01]  /*102a0*/  LDS.128 R164, [R134.X4+UR5+0x42d0] ;  /* 0x0042d00586a47984 */ /* 0x000f220008004c00 */
[C---:B------:R-:W-:Y:S01]  /*102b0*/  FFMA R102, R70.reuse, R54, R45 ;  /* 0x0000003646667223 */ /* 0x040fe2000000002d */
        /* <DEDUP_REMOVED lines=17> */
[C---:B--2---:R-:W-:Y:S01]  /*103d0*/  FFMA R60, R64.reuse, R52, R187 ;  /* 0x00000034403c7223 */ /* 0x044fe200000000bb */
[C---:B------:R-:W-:Y:S01]  /*103e0*/  FFMA R46, R64.reuse, R48, R183 ;  /* 0x00000030402e7223 */ /* 0x040fe200000000b7 */
[C---:B------:R-:W-:Y:S01]  /*103f0*/  FFMA R44, R64.reuse, R40, R185 ;  /* 0x00000028402c7223 */ /* 0x040fe200000000b9 */
[----:B------:R-:W2:Y:S01]  /*10400*/  LDS.128 R160, [R134.X4+UR5+0x43d0] ;  /* 0x0043d00586a07984 */ /* 0x000ea20008004c00 */
        /* <DEDUP_REMOVED lines=10> */
[----:B------:R-:W-:Y:S01]  /*104b0*/  FFMA R197, R67, R43, R44 ;  /* 0x0000002b43c57223 */ /* 0x000fe2000000002c */
[C---:B-1----:R-:W-:Y:S01]  /*104c0*/  FFMA R60, R172.reuse, R52, R233 ;  /* 0x00000034ac3c7223 */ /* 0x042fe200000000e9 */
        /* <DEDUP_REMOVED lines=14> */
[C---:B----4-:R-:W-:Y:S01]  /*105b0*/  FFMA R64, R164.reuse, R52, R241 ;  /* 0x00000034a4407223 */ /* 0x050fe200000000f1 */
[C---:B------:R-:W-:Y:S01]  /*105c0*/  FFMA R179, R175.reuse, R51, R62 ;  /* 0x00000033afb37223 */ /* 0x040fe2000000003e */
[----:B------:R-:W-:Y:S01]  /*105d0*/  FFMA R177, R175, R43, R60 ;  /* 0x0000002bafb17223 */ /* 0x000fe2000000003c */
[C---:B------:R-:W-:Y:S01]  /*105e0*/  FFMA R62, R164.reuse, R48, R227 ;  /* 0x00000030a43e7223 */ /* 0x040fe200000000e3 */
[----:B------:R-:W-:Y:S01]  /*105f0*/  FFMA R60, R164, R40, R237 ;  /* 0x00000028a43c7223 */ /* 0x000fe200000000ed */
[----:B------:R-:W-:Y:S01]  /*10600*/  FFMA R61, R165, R53, R64 ;  /* 0x00000035a53d7223 */ /* 0x000fe20000000040 */
[----:B------:R-:W-:Y:S01]  /*10610*/  FFMA R173, R173, R57, R172 ;  /* 0x00000039adad7223 */ /* 0x000fe200000000ac */
[----:B------:R-:W3:Y:S01]  /*10620*/  LDS.128 R64, [R134.X4+UR5+0x61d0] ;  /* 0x0061d00586407984 */ /* 0x000ee20008004c00 */
[C---:B------:R-:W-:Y:S01]  /*10630*/  FFMA R63, R165.reuse, R49, R62 ;  /* 0x00000031a53f7223 */ /* 0x040fe2000000003e */
[----:B------:R-:W-:Y:S01]  /*10640*/  FFMA R69, R165, R41, R60 ;  /* 0x00000029a5457223 */ /* 0x000fe2000000003c */
[----:B------:R-:W-:Y:S01]  /*10650*/  FFMA R68, R166, R54, R61 ;  /* 0x00000036a6447223 */ /* 0x000fe2000000003d */
[----:B------:R-:W-:Y:S01]  /*10660*/  FFMA R174, R174, R58, R173 ;  /* 0x0000003aaeae7223 */ /* 0x000fe200000000ad */
        /* <DEDUP_REMOVED lines=40> */
[C---:B---3--:R-:W-:Y:S01]  /*108f0*/  FFMA R44, R64.reuse, R56, R211 ;  /* 0x00000038402c7223 */ /* 0x048fe200000000d3 */
        /* <DEDUP_REMOVED lines=10> */
[-C--:B------:R-:W-:Y:S01]  /*109a0*/  FFMA R213, R87, R55.reuse, R86 ;  /* 0x0000003757d57223 */ /* 0x080fe20000000056 */
[C---:B------:R-:W-:Y:S01]  /*109b0*/  FFMA R102, R71.reuse, R55, R102 ;  /* 0x0000003747667223 */ /* 0x040fe20000000066 */
[C---:B------:R-:W-:Y:S01]  /*109c0*/  FFMA R106, R71.reuse, R51, R106 ;  /* 0x00000033476a7223 */ /* 0x040fe2000000006a */
[C---:B------:R-:W-:Y:S01]  /*109d0*/  FFMA R104, R71.reuse, R43, R104 ;  /* 0x0000002b47687223 */ /* 0x040fe20000000068 */
[-C--:B------:R-:W-:Y:S01]  /*109e0*/  FFMA R112, R71, R59.reuse, R112 ;  /* 0x0000003b47707223 */ /* 0x080fe20000000070 */
[C---:B------:R-:W-:Y:S01]  /*109f0*/  FFMA R64, R66.reuse, R58, R69 ;  /* 0x0000003a42407223 */ /* 0x040fe20000000045 */
[----:B------:R-:W-:Y:S01]  /*10a00*/  LDS.128 R84, [R138+0x1e0] ;  /* 0x0001e0008a547984 */ /* 0x000fe20000000c00 */
[C---:B------:R-:W-:Y:S01]  /*10a10*/  FFMA R114, R66.reuse, R42, R47 ;  /* 0x0000002a42727223 */ /* 0x040fe2000000002f */
[C---:B------:R-:W-:Y:S01]  /*10a20*/  FFMA R116, R66.reuse, R50, R45 ;  /* 0x0000003242747223 */ /* 0x040fe2000000002d */
[----:B------:R-:W-:Y:S01]  /*10a30*/  FFMA R66, R66, R54, R65 ;  /* 0x0000003642427223 */ /* 0x000fe20000000041 */
[----:B------:R-:W3:Y:S01]  /*10a40*/  LDS.128 R68, [R134.X4+UR5+0xe0] ;  /* 0x0000e00586447984 */ /* 0x000ee20008004c00 */
[C---:B------:R-:W-:Y:S01]  /*10a50*/  FFMA R155, R67.reuse, R59, R64 ;  /* 0x0000003b439b7223 */ /* 0x040fe20000000040 */
[C---:B--2---:R-:W-:Y:S01]  /*10a60*/  FFMA R64, R72.reuse, R40, R103 ;  /* 0x0000002848407223 */ /* 0x044fe20000000067 */
[C---:B------:R-:W-:Y:S01]  /*10a70*/  FFMA R125, R67.reuse, R55, R66 ;  /* 0x00000037437d7223 */ /* 0x040fe20000000042 */
[----:B------:R-:W2:Y:S01]  /*10a80*/  LDS.128 R108, [R138+0x2e0] ;  /* 0x0002e0008a6c7984 */ /* 0x000ea20000000c00 */
[C---:B------:R-:W-:Y:S01]  /*10a90*/  FFMA R66, R72.reuse, R48, R91 ;  /* 0x0000003048427223 */ /* 0x040fe2000000005b */
[C---:B------:R-:W-:Y:S01]  /*10aa0*/  FFMA R123, R67.reuse, R51, R116 ;  /* 0x00000033437b7223 */ /* 0x040fe20000000074 */
[----:B------:R-:W-:Y:S01]  /*10ab0*/  FFMA R127, R67, R43, R114 ;  /* 0x0000002b437f7223 */ /* 0x000fe20000000072 */
[C---:B------:R-:W-:Y:S01]  /*10ac0*/  FFMA R103, R73.reuse, R41, R64 ;  /* 0x0000002949677223 */ /* 0x040fe20000000040 */
[----:B------:R-:W-:Y:S01]  /*10ad0*/  FFMA R91, R73, R49, R66 ;  /* 0x00000031495b7223 */ /* 0x000fe20000000042 */
[----:B------:R-:W4:Y:S01]  /*10ae0*/  LDS.128 R44, [R138+0x3e0] ;  /* 0x0003e0008a2c7984 */ /* 0x000f220000000c00 */
[C---:B------:R-:W-:Y:S01]  /*10af0*/  FFMA R114, R72.reuse, R52, R89 ;  /* 0x0000003448727223 */ /* 0x040fe20000000059 */
[----:B------:R-:W-:Y:S01]  /*10b00*/  FFMA R72, R72, R56, R113 ;  /* 0x0000003848487223 */ /* 0x000fe20000000071 */
[----:B------:R-:W-:Y:S01]  /*10b10*/  FFMA R175, R175, R59, R174 ;  /* 0x0000003bafaf7223 */ /* 0x000fe200000000ae */
[----:B------:R-:W4:Y:S01]  /*10b20*/  LDS.128 R64, [R134.X4+UR5+0x1e0] ;  /* 0x0001e00586407984 */ /* 0x000f220008004c00 */
        /* <DEDUP_REMOVED lines=10> */
[----:B------:R-:W-:Y:S01]  /*10bd0*/  FFMA R41, R61, R41, R40 ;  /* 0x000000293d297223 */ /* 0x000fe20000000028 */
        /* <DEDUP_REMOVED lines=14> */
[C---:B---3--:R-:W-:Y:S01]  /*10cc0*/  FFMA R42, R68.reuse, R84, R195 ;  /* 0x00000054442a7223 */ /* 0x048fe200000000c3 */
[----:B------:R-:W-:Y:S01]  /*10cd0*/  FFMA R40, R68, R96, R191 ;  /* 0x0000006044287223 */ /* 0x000fe200000000bf */
[----:B------:R-:W-:Y:S01]  /*10ce0*/  FFMA R183, R63, R55, R54 ;  /* 0x000000373fb77223 */ /* 0x000fe20000000036 */
[----:B------:R-:W-:Y:S01]  /*10cf0*/  FFMA R58, R62, R58, R57 ;  /* 0x0000003a3e3a7223 */ /* 0x000fe20000000039 */
[----:B--2---:R-:W-:Y:S01]  /*10d00*/  FFMA R48, R68, R108, R83 ;  /* 0x0000006c44307223 */ /* 0x004fe20000000053 */
[C---:B------:R-:W-:Y:S01]  /*10d10*/  FFMA R51, R69.reuse, R85, R42 ;  /* 0x0000005545337223 */ /* 0x040fe2000000002a */
[----:B------:R-:W-:Y:S01]  /*10d20*/  FFMA R53, R69, R97, R40 ;  /* 0x0000006145357223 */ /* 0x000fe20000000028 */
[----:B------:R-:W-:Y:S01]  /*10d30*/  FFMA R189, R63, R59, R58 ;  /* 0x0000003b3fbd7223 */ /* 0x000fe2000000003a */
[C---:B------:R-:W-:Y:S01]  /*10d40*/  FFMA R49, R69.reuse, R109, R48 ;  /* 0x0000006d45317223 */ /* 0x040fe20000000030 */
[----:B------:R-:W2:Y:S01]  /*10d50*/  LDS.128 R40, [R134.X4+UR5+0x3e0] ;  /* 0x0003e00586287984 */ /* 0x000ea20008004c00 */
[----:B------:R-:W-:Y:S01]  /*10d60*/  FFMA R48, R70, R98, R53 ;  /* 0x0000006246307223 */ /* 0x000fe20000000035 */
[----:B----4-:R-:W-:Y:S01]  /*10d70*/  FFMA R68, R68, R44, R213 ;  /* 0x0000002c44447223 */ /* 0x010fe200000000d5 */
[C---:B------:R-:W-:Y:S01]  /*10d80*/  FFMA R52, R70.reuse, R110, R49 ;  /* 0x0000006e46347223 */ /* 0x040fe20000000031 */
[----:B------:R-:W-:Y:S01]  /*10d90*/  FFMA R50, R70, R86, R51 ;  /* 0x0000005646327223 */ /* 0x000fe20000000033 */
[----:B------:R-:W-:Y:S01]  /*10da0*/  LDS.128 R60, [R134.X4+UR5+0x21e0] ;  /* 0x0021e005863c7984 */ /* 0x000fe20008004c00 */
[----:B------:R-:W-:Y:S01]  /*10db0*/  FFMA R69, R69, R45, R68 ;  /* 0x0000002d45457223 */ /* 0x000fe20000000044 */
[C---:B------:R-:W-:Y:S01]  /*10dc0*/  FFMA R233, R71.reuse, R111, R52 ;  /* 0x0000006f47e97223 */ /* 0x040fe20000000034 */
[----:B------:R-:W-:Y:S01]  /*10dd0*/  FFMA R52, R64, R44, R105 ;  /* 0x0000002c40347223 */ /* 0x000fe20000000069 */
[C---:B------:R-:W-:Y:S01]  /*10de0*/  FFMA R227, R71.reuse, R87, R50 ;  /* 0x0000005747e37223 */ /* 0x040fe20000000032 */
[----:B------:R-:W-:Y:S01]  /*10df0*/  FFMA R70, R70, R46, R69 ;  /* 0x0000002e46467223 */ /* 0x000fe20000000045 */
[----:B------:R-:W-:Y:S01]  /*10e00*/  FFMA R69, R71, R99, R48 ;  /* 0x0000006347457223 */ /* 0x000fe20000000030 */
[C---:B------:R-:W-:Y:S01]  /*10e10*/  FFMA R49, R65.reuse, R45, R52 ;  /* 0x0000002d41317223 */ /* 0x040fe20000000034 */
[C---:B------:R-:W-:Y:S01]  /*10e20*/  FFMA R50, R64.reuse, R108, R107 ;  /* 0x0000006c40327223 */ /* 0x040fe2000000006b */
[----:B------:R-:W3:Y:S01]  /*10e30*/  LDS.128 R52, [R134.X4+UR5+0x20e0] ;  /* 0x0020e00586347984 */ /* 0x000ee20008004c00 */
[----:B------:R-:W-:Y:S01]  /*10e40*/  FFMA R48, R64, R84, R219 ;  /* 0x0000005440307223 */ /* 0x000fe200000000db */
[----:B------:R-:W-:Y:S01]  /*10e50*/  FFMA R56, R66, R46, R49 ;  /* 0x0000002e42387223 */ /* 0x000fe20000000031 */
[C---:B------:R-:W-:Y:S01]  /*10e60*/  FFMA R51, R65.reuse, R109, R50 ;  /* 0x0000006d41337223 */ /* 0x040fe20000000032 */
[----:B------:R-:W-:Y:S01]  /*10e70*/  FFMA R64, R64, R96, R221 ;  /* 0x0000006040407223 */ /* 0x000fe200000000dd */
[----:B------:R-:W-:Y:S01]  /*10e80*/  FFMA R57, R65, R85, R48 ;  /* 0x0000005541397223 */ /* 0x000fe20000000030 */
[----:B------:R-:W-:Y:S01]  /*10e90*/  FFMA R235, R67, R47, R56 ;  /* 0x0000002f43eb7223 */ /* 0x000fe20000000038 */
[----:B-1----:R-:W-:Y:S01]  /*10ea0*/  FFMA R56, R72, R44, R223 ;  /* 0x0000002c48387223 */ /* 0x002fe200000000df */
        /* <DEDUP_REMOVED lines=18> */
[C---:B--2---:R-:W-:Y:S01]  /*10fd0*/  FFMA R56, R40.reuse, R44, R131 ;  /* 0x0000002c28387223 */ /* 0x044fe20000000083 */
[C---:B------:R-:W-:Y:S01]  /*10fe0*/  FFMA R67, R75.reuse, R111, R50 ;  /* 0x0000006f4b437223 */ /* 0x040fe20000000032 */
[----:B------:R-:W-:Y:S01]  /*10ff0*/  FFMA R65, R75, R87, R48 ;  /* 0x000000574b417223 */ /* 0x000fe20000000030 */
[C---:B------:R-:W-:Y:S01]  /*11000*/  FFMA R50, R40.reuse, R108, R129 ;  /* 0x0000006c28327223 */ /* 0x040fe20000000081 */
[C---:B------:R-:W-:Y:S01]  /*11010*/  FFMA R49, R41.reuse, R45, R56 ;  /* 0x0000002d29317223 */ /* 0x040fe20000000038 */
[----:B------:R-:W-:Y:S01]  /*11020*/  FFMA R48, R40, R84, R249 ;  /* 0x0000005428307223 */ /* 0x000fe200000000f9 */
[----:B------:R-:W1:Y:S01]  /*11030*/  LDS.128 R56, [R134.X4+UR5+0x22e0] ;  /* 0x0022e00586387984 */ /* 0x000e620008004c00 */
[----:B------:R-:W-:Y:S01]  /*11040*/  FFMA R74, R74, R98, R73 ;  /* 0x000000624a4a7223 */ /* 0x000fe20000000049 */
[----:B------:R-:W-:Y:S01]  /*11050*/  FFMA R40, R40, R96, R251 ;  /* 0x0000006028287223 */ /* 0x000fe200000000fb */
[C---:B------:R-:W-:Y:S01]  /*11060*/  FFMA R51, R41.reuse, R109, R50 ;  /* 0x0000006d29337223 */ /* 0x040fe20000000032 */
[C---:B------:R-:W-:Y:S01]  /*11070*/  FFMA R73, R41.reuse, R85, R48 ;  /* 0x0000005529497223 */ /* 0x040fe20000000030 */
[C---:B------:R-:W-:Y:S01]  /*11080*/  FFMA R50, R42.reuse, R46, R49 ;  /* 0x0000002e2a327223 */ /* 0x040fe20000000031 */
[----:B------:R-:W-:Y:S01]  /*11090*/  FFMA R41, R41, R97, R40 ;  /* 0x0000006129297223 */ /* 0x000fe20000000028 */
[----:B------:R-:W-:Y:S01]  /*110a0*/  FFMA R48, R42, R110, R51 ;  /* 0x0000006e2a307223 */ /* 0x000fe20000000033 */
[----:B---3--:R-:W-:Y:S01]  /*110b0*/  FFMA R82, R52, R96, R82 ;  /* 0x0000006034527223 */ /* 0x008fe20000000052 */
        /* <DEDUP_REMOVED lines=10> */
[----:B------:R-:W2:Y:S01]  /*11160*/  LDS.128 R48, [R134.X4+UR5+0x23e0] ;  /* 0x0023e00586307984 */ /* 0x000ea20008004c00 */
        /* <DEDUP_REMOVED lines=17> */
[----:B------:R-:W-:Y:S01]  /*11280*/  FFMA R54, R62, R110, R43 ;  /* 0x0000006e3e367223 */ /* 0x000fe2000000002b */
[C---:B------:R-:W-:Y:S01]  /*11290*/  FFMA R53, R61.reuse, R97, R100 ;  /* 0x000000613d357223 */ /* 0x040fe20000000064 */
[----:B------:R-:W3:Y:S01]  /*112a0*/  LDS.128 R40, [R134.X4+UR5+0x40e0] ;  /* 0x0040e00586287984 */ /* 0x000ee20008004c00 */
[----:B------:R-:W-:Y:S01]  /*112b0*/  FFMA R61, R61, R85, R94 ;  /* 0x000000553d3d7223 */ /* 0x000fe2000000005e */
[C---:B-1----:R-:W-:Y:S01]  /*112c0*/  FFMA R112, R56.reuse, R96, R112 ;  /* 0x0000006038707223 */ /* 0x042fe20000000070 */
[C---:B------:R-:W-:Y:S01]  /*112d0*/  FFMA R104, R56.reuse, R84, R104 ;  /* 0x0000005438687223 */ /* 0x040fe20000000068 */
[----:B------:R-:W-:Y:S01]  /*112e0*/  FFMA R106, R56, R108, R106 ;  /* 0x0000006c386a7223 */ /* 0x000fe2000000006a */
[----:B------:R-:W-:Y:S01]  /*112f0*/  FFMA R91, R55, R47, R52 ;  /* 0x0000002f375b7223 */ /* 0x000fe20000000034 */
        /* <DEDUP_REMOVED lines=10> */
[-C--:B------:R-:W-:Y:S01]  /*113a0*/  FFMA R209, R63, R99.reuse, R52 ;  /* 0x000000633fd17223 */ /* 0x080fe20000000034 */
        /* <DEDUP_REMOVED lines=8> */
[----:B------:R-:W1:Y:S01]  /*11430*/  LDS.128 R52, [R138+0x1f0] ;  /* 0x0001f0008a347984 */ /* 0x000e620000000c00 */
[----:B------:R-:W-:Y:S01]  /*11440*/  FFMA R207, R59, R47, R58 ;  /* 0x0000002f3bcf7223 */ /* 0x000fe2000000003a */
[C---:B--2---:R-:W-:Y:S01]  /*11450*/  FFMA R64, R48.reuse, R44, R93 ;  /* 0x0000002c30407223 */ /* 0x044fe2000000005d */
[C---:B------:R-:W-:Y:S01]  /*11460*/  FFMA R58, R48.reuse, R108, R95 ;  /* 0x0000006c303a7223 */ /* 0x040fe2000000005f */
[----:B------:R-:W2:Y:S01]  /*11470*/  LDS.128 R60, [R138+0x2f0] ;  /* 0x0002f0008a3c7984 */ /* 0x000ea20000000c00 */
[C---:B------:R-:W-:Y:S01]  /*11480*/  FFMA R56, R48.reuse, R84, R101 ;  /* 0x0000005430387223 */ /* 0x040fe20000000065 */
[----:B------:R-:W-:Y:S01]  /*11490*/  FFMA R48, R48, R96, R115 ;  /* 0x0000006030307223 */ /* 0x000fe20000000073 */
[C---:B------:R-:W-:Y:S01]  /*114a0*/  FFMA R93, R49.reuse, R45, R64 ;  /* 0x0000002d315d7223 */ /* 0x040fe20000000040 */
[----:B------:R-:W4:Y:S01]  /*114b0*/  LDS.128 R76, [R138+0xf0] ;  /* 0x0000f0008a4c7984 */ /* 0x000f220000000c00 */
[C---:B------:R-:W-:Y:S01]  /*114c0*/  FFMA R95, R49.reuse, R109, R58 ;  /* 0x0000006d315f7223 */ /* 0x040fe2000000003a */
[----:B------:R-:W-:Y:S01]  /*114d0*/  FFMA R101, R49, R85, R56 ;  /* 0x0000005531657223 */ /* 0x000fe20000000038 */
[----:B------:R-:W-:Y:S01]  /*114e0*/  FFMA R205, R59, R111, R66 ;  /* 0x0000006f3bcd7223 */ /* 0x000fe20000000042 */
[----:B------:R-:W4:Y:S01]  /*114f0*/  LDS.128 R72, [R138+0x3f0] ;  /* 0x0003f0008a487984 */ /* 0x000f220000000c00 */
[----:B------:R-:W-:Y:S01]  /*11500*/  FFMA R49, R49, R97, R48 ;  /* 0x0000006131317223 */ /* 0x000fe20000000030 */
[C---:B------:R-:W-:Y:S01]  /*11510*/  FFMA R66, R50.reuse, R46, R93 ;  /* 0x0000002e32427223 */ /* 0x040fe2000000005d */
[C---:B------:R-:W-:Y:S01]  /*11520*/  FFMA R64, R50.reuse, R110, R95 ;  /* 0x0000006e32407223 */ /* 0x040fe2000000005f */
[----:B------:R-:W4:Y:S01]  /*11530*/  LDS.128 R56, [R134.X4+UR5+0x1f0] ;  /* 0x0001f00586387984 */ /* 0x000f220008004c00 */
        /* <DEDUP_REMOVED lines=23> */
[C---:B-1----:R-:W-:Y:S01]  /*116b0*/  FFMA R42, R128.reuse, R52, R227 ;  /* 0x00000034802a7223 */ /* 0x042fe200000000e3 */
[----:B------:R-:W-:Y:S01]  /*116c0*/  FFMA R199, R43, R47, R66 ;  /* 0x0000002f2bc77223 */ /* 0x000fe20000000042 */
[----:B--2---:R-:W-:-:S02]  /*116d0*/  FFMA R64, R128, R60, R233 ;  /* 0x0000003c80407223 */ /* 0x004fc400000000e9 */
[C---:B------:R-:W-:Y:S01]  /*116e0*/  FFMA R43, R129.reuse, R53, R42 ;  /* 0x00000035812b7223 */ /* 0x040fe2000000002a */
[C---:B----4-:R-:W-:Y:S01]  /*116f0*/  FFMA R40, R128.reuse, R76, R69 ;  /* 0x0000004c80287223 */ /* 0x050fe20000000045 */
[C---:B------:R-:W-:Y:S01]  /*11700*/  FFMA R41, R129.reuse, R61, R64 ;  /* 0x0000003d81297223 */ /* 0x040fe20000000040 */
[----:B------:R-:W-:Y:S02]  /*11710*/  FFMA R128, R128, R72, R71 ;  /* 0x0000004880807223 */ /* 0x000fe40000000047 */
[C---:B------:R-:W-:Y:S01]  /*11720*/  FFMA R93, R129.reuse, R77, R40 ;  /* 0x0000004d815d7223 */ /* 0x040fe20000000028 */
[----:B------:R-:W1:Y:S01]  /*11730*/  LDS.128 R68, [R134.X4+UR5+0x3f0] ;  /* 0x0003f00586447984 */ /* 0x000e620008004c00 */
[C---:B------:R-:W-:Y:S01]  /*11740*/  FFMA R40, R130.reuse, R54, R43 ;  /* 0x0000003682287223 */ /* 0x040fe2000000002b */
[----:B------:R-:W-:Y:S01]  /*11750*/  FFMA R129, R129, R73, R128 ;  /* 0x0000004981817223 */ /* 0x000fe20000000080 */
[C---:B------:R-:W-:Y:S01]  /*11760*/  FFMA R42, R130.reuse, R62, R41 ;  /* 0x0000003e822a7223 */ /* 0x040fe20000000029 */
[----:B------:R-:W-:-:S02]  /*11770*/  FFMA R128, R130, R78, R93 ;  /* 0x0000004e82807223 */ /* 0x000fc4000000005d */
        /* <DEDUP_REMOVED lines=243> */
[----:B------:R-:W-:Y:S01]  /*126b0*/  FFMA R157, R51, R99, R50 ;  /* 0x00000063339d7223 */ /* 0x000fe20000000032 */
[C---:B------:R-:W-:Y:S01]  /*126c0*/  FFMA R84, R116.reuse, R84, R187 ;  /* 0x0000005474547223 */ /* 0x040fe200000000bb */
        /* <DEDUP_REMOVED lines=97> */
[----:B------:R-:W-:-:S02]  /*12ce0*/  FFMA R44, R43, R79, R42 ;  /* 0x0000004f2b2c7223 */ /* 0x000fc4000000002a */
[----:B------:R2:W3:Y:S01]  /*12cf0*/  LDS.128 R40, [R134.X4+UR5+0x63f0] ;  /* 0x0063f00586287984 */ /* 0x0004e20008004c00 */
[C---:B-1----:R-:W-:Y:S01]  /*12d00*/  FFMA R116, R96.reuse, R76, R157 ;  /* 0x0000004c60747223 */ /* 0x042fe2000000009d */
[C---:B------:R-:W-:Y:S01]  /*12d10*/  FFMA R118, R96.reuse, R52, R143 ;  /* 0x0000003460767223 */ /* 0x040fe2000000008f */
[C---:B------:R-:W-:Y:S01]  /*12d20*/  FFMA R124, R96.reuse, R60, R145 ;  /* 0x0000003c607c7223 */ /* 0x040fe20000000091 */
[----:B------:R-:W-:-:S01]  /*12d30*/  FFMA R96, R96, R72, R155 ;  /* 0x0000004860607223 */ /* 0x000fc2000000009b */
[----:B--2---:R-:W-:Y:S01]  /*12d40*/  SEL R132, R132, RZ, !P1 ;  /* 0x000000ff84847207 */ /* 0x004fe20004800000 */
[----:B------:R-:W-:Y:S06]  /*12d50*/  BAR.SYNC 0x0 ;  /* 0x0000000000007b1d */ /* 0x000fec0000000000 */
[----:B------:R-:W-:Y:S01]  /*12d60*/  IADD3 R64, P1, R8, UR6, RZ ;  /* 0x0000000608407c10 */ /* 0x000fe2000ff3e0ff */
[----:B------:R-:W-:Y:S01]  /*12d70*/  UIADD3 UR4, UR4, 0x1, URZ ;  /* 0x0000000104047890 */ /* 0x000fe2000fffe03f */
[----:B------:R-:W-:Y:S01]  /*12d80*/  IADD3 R66, P2, R9, UR6, RZ ;  /* 0x0000000609427c10 */ /* 0x000fe2000ff5e0ff */
[----:B---3--:R-:W-:Y:S01]  /*12d90*/  FFMA R76, R40, R76, R119 ;  /* 0x0000004c284c7223 */ /* 0x008fe20000000077 */
[----:B------:R-:W-:Y:S01]  /*12da0*/  IADD3.X R65, R10, UR7, RZ, P1, !PT ;  /* 0x000000070a417c10 */ /* 0x000fe20008ffe4ff */
[----:B------:R-:W-:Y:S01]  /*12db0*/  UISETP.GE.AND UP0, UPT, UR4, 0x4, UPT ;  /* 0x000000040400788c */ /* 0x000fe2000bf06270 */
[----:B------:R-:W-:Y:S01]  /*12dc0*/  IADD3 R142, P1, R11, UR6, RZ ;  /* 0x000000060b8e7c10 */ /* 0x000fe2000ff3e0ff */
[----:B------:R-:W-:Y:S01]  /*12dd0*/  FFMA R72, R40, R72, R117 ;  /* 0x0000004828487223 */ /* 0x000fe20000000075 */
[----:B------:R-:W-:Y:S01]  /*12de0*/  LEA R153, R132, R141, 0xf ;  /* 0x0000008d84997211 */ /* 0x000fe200078e78ff */
[----:B------:R-:W-:Y:S01]  /*12df0*/  FFMA R52, R40, R52, R127 ;  /* 0x0000003428347223 */ /* 0x000fe2000000007f */
[----:B------:R-:W-:Y:S01]  /*12e00*/  IADD3.X R143, R14, UR7, RZ, P1, !PT ;  /* 0x000000070e8f7c10 */ /* 0x000fe20008ffe4ff */
[----:B------:R-:W-:Y:S01]  /*12e10*/  FFMA R40, R40, R60, R125 ;  /* 0x0000003c28287223 */ /* 0x000fe2000000007d */
[----:B------:R-:W-:Y:S01]  /*12e20*/  IADD3 R144, P1, R13, UR6, RZ ;  /* 0x000000060d907c10 */ /* 0x000fe2000ff3e0ff */
[----:B------:R-:W-:Y:S01]  /*12e30*/  @!PT LDS RZ, [RZ] ;  /* 0x00000000fffff984 */ /* 0x000fe20000000800 */
[----:B------:R-:W-:Y:S01]  /*12e40*/  @!PT LDS RZ, [RZ] ;  /* 0x00000000fffff984 */ /* 0x000fe20000000800 */
[----:B------:R-:W-:Y:S01]  /*12e50*/  @!PT LDS RZ, [RZ] ;  /* 0x00000000fffff984 */ /* 0x000fe20000000800 */
[----:B------:R1:W-:Y:S01]  /*12e60*/  LDGSTS.E.BYPASS.128 [R153], [R64.64], !P0 ;  /* 0x0000000040997fae */ /* 0x0003e2000c101c4a */
[----:B------:R-:W-:Y:S01]  /*12e70*/  LEA R155, R132, R139, 0xf ;  /* 0x0000008b849b7211 */ /* 0x000fe200078e78ff */
[----:B------:R-:W-:Y:S01]  /*12e80*/  USEL UR4, UR4, URZ, !UP0 ;  /* 0x0000003f04047287 */ /* 0x000fe2000c000000 */
[----:B------:R-:W-:-:S02]  /*12e90*/  IADD3.X R145, R16, UR7, RZ, P1, !PT ;  /* 0x0000000710917c10 */ /* 0x000fc40008ffe4ff */
[----:B------:R-:W-:Y:S01]  /*12ea0*/  IADD3 R148, P1, R17, UR6, RZ ;  /* 0x0000000611947c10 */ /* 0x000fe2000ff3e0ff */
[----:B------:R-:W-:Y:S01]  /*12eb0*/  USHF.L.U32 UR5, UR4, 0xf, URZ ;  /* 0x0000000f04057899 */ /* 0x000fe2000800063f */
[----:B------:R-:W-:Y:S02]  /*12ec0*/  IADD3.X R67, R12, UR7, RZ, P2, !PT ;  /* 0x000000070c437c10 */ /* 0x000fe400097fe4ff */
[----:B------:R-:W-:Y:S01]  /*12ed0*/  IADD3 R146, P2, R15, UR6, RZ ;  /* 0x000000060f927c10 */ /* 0x000fe2000ff5e0ff */
[----:B------:R-:W-:Y:S01]  /*12ee0*/  UIADD3 UR8, UR5, 0x20000, URZ ;  /* 0x0002000005087890 */ /* 0x000fe2000fffe03f */
[----:B------:R-:W-:Y:S01]  /*12ef0*/  LEA R157, R132, R137, 0xf ;  /* 0x00000089849d7211 */ /* 0x000fe200078e78ff */
[----:B------:R2:W-:Y:S01]  /*12f00*/  LDGSTS.E.BYPASS.128 [R155], [R66.64], !P0 ;  /* 0x00000000429b7fae */ /* 0x0005e2000c101c4a */
[----:B------:R-:W-:Y:S02]  /*12f10*/  IADD3.X R149, R20, UR7, RZ, P1, !PT ;  /* 0x0000000714957c10 */ /* 0x000fe40008ffe4ff */
[----:B-1----:R-:W-:Y:S01]  /*12f20*/  IADD3 R64, P1, R19, UR6, RZ ;  /* 0x0000000613407c10 */ /* 0x002fe2000ff3e0ff */
[----:B------:R1:W-:Y:S01]  /*12f30*/  LDGSTS.E.BYPASS.128 [R157], [R142.64], !P0 ;  /* 0x000000008e9d7fae */ /* 0x0003e2000c101c4a */
[----:B------:R-:W-:-:S02]  /*12f40*/  LEA R159, R132, R3, 0xf ;  /* 0x00000003849f7211 */ /* 0x000fc400078e78ff */
[----:B------:R-:W-:Y:S02]  /*12f50*/  IADD3.X R147, R18, UR7, RZ, P2, !PT ;  /* 0x0000000712937c10 */ /* 0x000fe400097fe4ff */
[----:B------:R-:W-:Y:S01]  /*12f60*/  LEA R161, R132, R4, 0xf ;  /* 0x0000000484a17211 */ /* 0x000fe200078e78ff */
[----:B------:R3:W-:Y:S01]  /*12f70*/  LDGSTS.E.BYPASS.128 [R159], [R144.64], !P0 ;  /* 0x00000000909f7fae */ /* 0x0007e2000c101c4a */
[----:B------:R-:W-:Y:S02]  /*12f80*/  IADD3.X R65, R22, UR7, RZ, P1, !PT ;  /* 0x0000000716417c10 */ /* 0x000fe40008ffe4ff */
[----:B--2---:R-:W-:Y:S01]  /*12f90*/  IADD3 R66, P2, R21, UR6, RZ ;  /* 0x0000000615427c10 */ /* 0x004fe2000ff5e0ff */
[----:B------:R2:W-:Y:S01]  /*12fa0*/  LDGSTS.E.BYPASS.128 [R161], [R146.64], !P0 ;  /* 0x0000000092a17fae */ /* 0x0005e2000c101c4a */
[----:B------:R-:W-:Y:S02]  /*12fb0*/  LEA R163, R132, R5, 0xf ;  /* 0x0000000584a37211 */ /* 0x000fe400078e78ff */
[----:B-1----:R-:W-:-:S02]  /*12fc0*/  IADD3 R142, P1, R23, UR6, RZ ;  /* 0x00000006178e7c10 */ /* 0x002fc4000ff3e0ff */
[----:B------:R-:W-:Y:S01]  /*12fd0*/  IADD3.X R67, R24, UR7, RZ, P2, !PT ;  /* 0x0000000718437c10 */ /* 0x000fe200097fe4ff */
[----:B------:R1:W-:Y:S01]  /*12fe0*/  LDGSTS.E.BYPASS.128 [R163], [R148.64], !P0 ;  /* 0x0000000094a37fae */ /* 0x0003e2000c101c4a */
[----:B------:R-:W-:Y:S02]  /*12ff0*/  LEA R165, R132, R6, 0xf ;  /* 0x0000000684a57211 */ /* 0x000fe400078e78ff */
[----:B---3--:R-:W-:Y:S02]  /*13000*/  IADD3 R144, P2, R25, UR6, RZ ;  /* 0x0000000619907c10 */ /* 0x008fe4000ff5e0ff */
[----:B------:R-:W-:Y:S01]  /*13010*/  IADD3.X R143, R26, UR7, RZ, P1, !PT ;  /* 0x000000071a8f7c10 */ /* 0x000fe20008ffe4ff */
[----:B------:R3:W-:Y:S01]  /*13020*/  LDGSTS.E.BYPASS.128 [R165], [R64.64], !P0 ;  /* 0x0000000040a57fae */ /* 0x0007e2000c101c4a */
[----:B--2---:R-:W-:Y:S02]  /*13030*/  IADD3 R146, P1, R27, UR6, RZ ;  /* 0x000000061b927c10 */ /* 0x004fe4000ff3e0ff */
[----:B------:R-:W-:-:S02]  /*13040*/  LEA R167, R132, R7, 0xf ;  /* 0x0000000784a77211 */ /* 0x000fc400078e78ff */
[----:B------:R-:W-:Y:S02]  /*13050*/  IADD3.X R145, R28, UR7, RZ, P2, !PT ;  /* 0x000000071c917c10 */ /* 0x000fe400097fe4ff */
[----:B-1----:R-:W-:Y:S01]  /*13060*/  IADD3 R148, P2, R29, UR6, RZ ;  /* 0x000000061d947c10 */ /* 0x002fe2000ff5e0ff */
[----:B------:R1:W-:Y:S01]  /*13070*/  LDGSTS.E.BYPASS.128 [R167], [R66.64], !P0 ;  /* 0x0000000042a77fae */ /* 0x0003e2000c101c4a */
[----:B------:R-:W-:Y:S02]  /*13080*/  IADD3.X R147, R30, UR7, RZ, P1, !PT ;  /* 0x000000071e937c10 */ /* 0x000fe40008ffe4ff */
[----:B------:R-:W-:Y:S01]  /*13090*/  IADD3.X R149, R32, UR7, RZ, P2, !PT ;  /* 0x0000000720957c10 */ /* 0x000fe200097fe4ff */
[----:B------:R-:W0:Y:S01]  /*130a0*/  LDGDEPBAR ;  /* 0x00000000000079af */ /* 0x000e220000000000 */
[----:B---3--:R-:W-:Y:S02]  /*130b0*/  IADD3 R64, P1, R31, UR6, RZ ;  /* 0x000000061f407c10 */ /* 0x008fe4000ff3e0ff */
[----:B------:R-:W-:Y:S01]  /*130c0*/  IADD3 R150, P3, R35, UR6, RZ ;  /* 0x0000000623967c10 */ /* 0x000fe2000ff7e0ff */
[----:B------:R2:W-:Y:S01]  /*130d0*/  LDGSTS.E.BYPASS.128 [R153+0x20000], [R142.64], !P0 ;  /* 0x200000008e997fae */ /* 0x0005e2000c101c4a */
[----:B------:R-:W-:-:S02]  /*130e0*/  IADD3.X R65, R34, UR7, RZ, P1, !PT ;  /* 0x0000000722417c10 */ /* 0x000fc40008ffe4ff */
[----:B------:R-:W-:Y:S01]  /*130f0*/  IADD3.X R151, R38, UR7, RZ, P3, !PT ;  /* 0x0000000726977c10 */ /* 0x000fe20009ffe4ff */
[----:B------:R3:W-:Y:S01]  /*13100*/  LDGSTS.E.BYPASS.128 [R155+0x20000], [R144.64], !P0 ;  /* 0x20000000909b7fae */ /* 0x0007e2000c101c4a */
[----:B-1----:R-:W-:-:S03]  /*13110*/  IADD3 R66, P2, R33, UR6, RZ ;  /* 0x0000000621427c10 */ /* 0x002fc6000ff5e0ff */
[----:B------:R1:W-:Y:S01]  /*13120*/  LDGSTS.E.BYPASS.128 [R157+0x20000], [R146.64], !P0 ;  /* 0x20000000929d7fae */ /* 0x0003e2000c101c4a */
[----:B------:R-:W-:Y:S02]  /*13130*/  IADD3.X R67, R36, UR7, RZ, P2, !PT ;  /* 0x0000000724437c10 */ /* 0x000fe400097fe4ff */
[----:B--2---:R-:W-:Y:S01]  /*13140*/  IADD3 R142, P1, R37, UR6, RZ ;  /* 0x00000006258e7c10 */ /* 0x004fe2000ff3e0ff */
[----:B------:R2:W-:Y:S01]  /*13150*/  LDGSTS.E.BYPASS.128 [R159+0x20000], [R148.64], !P0 ;  /* 0x20000000949f7fae */ /* 0x0005e2000c101c4a */
[----:B------:R-:W-:Y:S02]  /*13160*/  UIADD3 UR6, UP0, UR6, 0x100, URZ ;  /* 0x0000010006067890 */ /* 0x000fe4000ff1e03f */
[----:B------:R-:W-:Y:S01]  /*13170*/  IADD3.X R143, R39, UR7, RZ, P1, !PT ;  /* 0x00000007278f7c10 */ /* 0x000fe20008ffe4ff */
[----:B------:R4:W-:Y:S01]  /*13180*/  LDGSTS.E.BYPASS.128 [R161+0x20000], [R64.64], !P0 ;  /* 0x2000000040a17fae */ /* 0x0009e2000c101c4a */
[-C--:B---3--:R-:W-:Y:S01]  /*13190*/  FFMA R145, R97, R73.reuse, R96 ;  /* 0x0000004961917223 */ /* 0x088fe20000000060 */
[----:B------:R-:W-:Y:S01]  /*131a0*/  FFMA R73, R41, R73, R72 ;  /* 0x0000004929497223 */ /* 0x000fe20000000048 */
[----:B-1----:R-:W-:Y:S01]  /*131b0*/  FFMA R147, R97, R61, R124 ;  /* 0x0000003d61937223 */ /* 0x002fe2000000007c */
[----:B------:R1:W-:Y:S01]  /*131c0*/  LDGSTS.E.BYPASS.128 [R163+0x20000], [R66.64], !P0 ;  /* 0x2000000042a37fae */ /* 0x0003e2000c101c4a */
[----:B------:R-:W-:-:S03]  /*131d0*/  UIADD3.X UR7, URZ, UR7, URZ, UP0, !UPT ;  /* 0x000000073f077290 */ /* 0x000fc600087fe43f */
[----:B------:R3:W-:Y:S01]  /*131e0*/  LDGSTS.E.BYPASS.128 [R165+0x20000], [R150.64], !P0 ;  /* 0x2000000096a57fae */ /* 0x0007e2000c101c4a */
[C---:B--2---:R-:W-:Y:S01]  /*131f0*/  FFMA R149, R97.reuse, R53, R118 ;  /* 0x0000003561957223 */ /* 0x044fe20000000076 */
[-C--:B------:R-:W-:Y:S01]  /*13200*/  FFMA R97, R97, R77.reuse, R116 ;  /* 0x0000004d61617223 */ /* 0x080fe20000000074 */
[C---:B------:R-:W-:Y:S01]  /*13210*/  FFMA R77, R41.reuse, R77, R76 ;  /* 0x0000004d294d7223 */ /* 0x040fe2000000004c */
[----:B------:R3:W-:Y:S01]  /*13220*/  LDGSTS.E.BYPASS.128 [R167+0x20000], [R142.64], !P0 ;  /* 0x200000008ea77fae */ /* 0x0007e2000c101c4a */
[----:B------:R-:W-:Y:S01]  /*13230*/  ISETP.GE.U32.AND P0, PT, R136, 0x710, PT ;  /* 0x000007108800780c */ /* 0x000fe20003f06070 */
[C---:B------:R-:W-:Y:S01]  /*13240*/  FFMA R53, R41.reuse, R53, R52 ;  /* 0x0000003529357223 */ /* 0x040fe20000000034 */
[----:B------:R-:W-:Y:S01]  /*13250*/  FFMA R41, R41, R61, R40 ;  /* 0x0000003d29297223 */ /* 0x000fe20000000028 */
[----:B------:R-:W0:Y:S01]  /*13260*/  LDGDEPBAR ;  /* 0x00000000000079af */ /* 0x000e220000000000 */
[C---:B------:R-:W-:Y:S01]  /*13270*/  FFMA R116, R98.reuse, R62, R147 ;  /* 0x0000003e62747223 */ /* 0x040fe20000000093 */
[C---:B------:R-:W-:Y:S01]  /*13280*/  FFMA R96, R98.reuse, R54, R149 ;  /* 0x0000003662607223 */ /* 0x040fe20000000095 */
[----:B------:R-:W-:Y:S01]  /*13290*/  FFMA R118, R98, R74, R145 ;  /* 0x0000004a62767223 */ /* 0x000fe20000000091 */
[C---:B------:R-:W-:Y:S01]  /*132a0*/  FFMA R72, R42.reuse, R78, R77 ;  /* 0x0000004e2a487223 */ /* 0x040fe2000000004d */
[C---:B------:R-:W-:Y:S01]  /*132b0*/  FFMA R54, R42.reuse, R54, R53 ;  /* 0x000000362a367223 */ /* 0x040fe20000000035 */
[----:B------:R-:W-:Y:S01]  /*132c0*/  FFMA R62, R42, R62, R41 ;  /* 0x0000003e2a3e7223 */ /* 0x000fe20000000029 */
[----:B----4-:R-:W-:Y:S01]  /*132d0*/  FFMA R64, R98, R78, R97 ;  /* 0x0000004e62407223 */ /* 0x010fe20000000061 */
        /* <DEDUP_REMOVED lines=9> */
[----:B------:R-:W-:-:S04]  /*13370*/  DEPBAR.LE SB0, 0x6 ;  /* 0x000081800000791a */ /* 0x000fc80000000000 */
[----:B------:R-:W-:Y:S06]  /*13380*/  BAR.SYNC 0x0 ;  /* 0x0000000000007b1d */ /* 0x000fec0000000000 */
[----:B---3--:R-:W-:Y:S01]  /*13390*/  @P0 CALL.REL.NOINC `(.L_x_0) ;  /* 0x0000001000000944 */ /* 0x008fe20003c00000 */
[----:B------:R-:W-:Y:S05]  /*133a0*/  BRA `(.L_x_1) ;  /* 0xfffee6f000007947 */ /* 0x000fea000383ffff */
.L_x_0:
[----:B------:R-:W1:Y:S01]  /*133b0*/  S2R R3, SR_TID.X ;  /* 0x0000000000037919 */ /* 0x000e620000002100 */
[----:B------:R-:W-:-:S04]  /*133c0*/  DEPBAR.LE SB0, 0x0 ;  /* 0x000080000000791a */ /* 0x000fc80000000000 */
[----:B------:R-:W-:Y:S02]  /*133d0*/  MOV R27, 0x4 ;  /* 0x00000004001b7802 */ /* 0x000fe40000000f00 */
[C---:B------:R-:W-:Y:S02]  /*133e0*/  LOP3.LUT R12, R0.reuse, 0x18, RZ, 0xfc, !PT ;  /* 0x00000018000c7812 */ /* 0x040fe400078efcff */
[C---:B------:R-:W-:Y:S02]  /*133f0*/  LOP3.LUT R13, R0.reuse, 0x20, RZ, 0xfc, !PT ;  /* 0x00000020000d7812 */ /* 0x040fe400078efcff */
[C---:B------:R-:W-:Y:S02]  /*13400*/  LOP3.LUT R20, R0.reuse, 0x28, RZ, 0xfc, !PT ;  /* 0x0000002800147812 */ /* 0x040fe400078efcff */
[C---:B------:R-:W-:Y:S02]  /*13410*/  LOP3.LUT R21, R0.reuse, 0x30, RZ, 0xfc, !PT ;  /* 0x0000003000157812 */ /* 0x040fe400078efcff */
[----:B------:R-:W-:-:S02]  /*13420*/  LOP3.LUT R22, R0, 0x38, RZ, 0xfc, !PT ;  /* 0x0000003800167812 */ /* 0x000fc400078efcff */
[C---:B------:R-:W-:Y:S02]  /*13430*/  LOP3.LUT R23, R0.reuse, 0x40, RZ, 0xfc, !PT ;  /* 0x0000004000177812 */ /* 0x040fe400078efcff */
[----:B------:R-:W-:Y:S02]  /*13440*/  LOP3.LUT R24, R0, 0x48, RZ, 0xfc, !PT ;  /* 0x0000004800187812 */ /* 0x000fe400078efcff */
[----:B-1----:R-:W-:Y:S02]  /*13450*/  SHF.R.U32.HI R26, RZ, 0x5, R3 ;  /* 0x00000005ff1a7819 */ /* 0x002fe40000011603 */
[----:B------:R-:W-:Y:S02]  /*13460*/  SHF.L.U32 R25, R3, 0x2, RZ ;  /* 0x0000000203197819 */ /* 0x000fe400000006ff */
[----:B------:R-:W-:Y:S02]  /*13470*/  SGXT.U32 R26, R26, 0x3 ;  /* 0x000000031a1a781a */ /* 0x000fe40000000000 */
[----:B------:R-:W-:-:S02]  /*13480*/  LOP3.LUT R25, R2, 0x7c, R25, 0xf8, !PT ;  /* 0x0000007c02197812 */ /* 0x000fc400078ef819 */
[----:B------:R-:W-:Y:S01]  /*13490*/  LOP3.LUT R3, R0, 0x10, RZ, 0xfc, !PT ;  /* 0x0000001000037812 */ /* 0x000fe200078efcff */
[----:B------:R-:W-:Y:S01]  /*134a0*/  IMAD R133, R26, 0x210, R133 ;  /* 0x000002101a857824 */ /* 0x000fe200078e0285 */
[----:B------:R-:W-:Y:S06]  /*134b0*/  BAR.SYNC 0x0 ;  /* 0x0000000000007b1d */ /* 0x000fec0000000000 */
[----:B------:R-:W-:Y:S01]  /*134c0*/  SHF.L.U32 R2, R133, 0x2, RZ ;  /* 0x0000000285027819 */ /* 0x000fe200000006ff */
[----:B------:R-:W-:Y:S01]  /*134d0*/  STS.128 [R133.X4], R128 ;  /* 0x0000008085007388 */ /* 0x000fe20000004c00 */
[----:B------:R-:W-:-:S02]  /*134e0*/  ISETP.GE.AND P0, PT, R25, 0x200, PT ;  /* 0x000002001900780c */ /* 0x000fc40003f06270 */
[CC--:B------:R-:W-:Y:S01]  /*134f0*/  LEA R15, R3.reuse, R25.reuse, 0x9 ;  /* 0x00000019030f7211 */ /* 0x0c0fe200078e48ff */
[----:B------:R-:W-:Y:S01]  /*13500*/  IMAD R26, R26, -0x630, R2 ;  /* 0xfffff9d01a1a7824 */ /* 0x000fe200078e0202 */
[----:B------:R-:W-:Y:S01]  /*13510*/  STS.128 [R133.X4+0x210], R104 ;  /* 0x0002106885007388 */ /* 0x000fe20000004c00 */
[C---:B------:R-:W-:Y:S02]  /*13520*/  LOP3.LUT R2, R0.reuse, 0x8, RZ, 0xfc, !PT ;  /* 0x0000000800027812 */ /* 0x040fe400078efcff */
[----:B------:R-:W-:Y:S01]  /*13530*/  ISETP.LT.AND P1, PT, R0, c[0x0][0x178], !P0 ;  /* 0x00005e0000007a0c */ /* 0x000fe20004721270 */
[----:B------:R-:W-:Y:S01]  /*13540*/  STS.128 [R133.X4+0x420], R92 ;  /* 0x0004205c85007388 */ /* 0x000fe20000004c00 */
[C---:B------:R-:W-:Y:S02]  /*13550*/  ISETP.LT.AND P2, PT, R2.reuse, c[0x0][0x178], !P0 ;  /* 0x00005e0002007a0c */ /* 0x040fe40004741270 */
[----:B------:R-:W-:Y:S01]  /*13560*/  LEA R14, R2, R25, 0x9 ;  /* 0x00000019020e7211 */ /* 0x000fe200078e48ff */
[----:B------:R-:W-:Y:S04]  /*13570*/  STS.128 [R133.X4+0x630], R56 ;  /* 0x0006303885007388 */ /* 0x000fe80000004c00 */
[----:B------:R-:W-:Y:S06]  /*13580*/  BAR.SYNC 0x0 ;  /* 0x0000000000007b1d */ /* 0x000fec0000000000 */
[----:B------:R-:W1:Y:S01]  /*13590*/  LDS.128 R28, [R26] ;  /* 0x000000001a1c7984 */ /* 0x000e620000000c00 */
[----:B------:R-:W-:-:S02]  /*135a0*/  ISETP.LT.AND P3, PT, R3, c[0x0][0x178], !P0 ;  /* 0x00005e0003007a0c */ /* 0x000fc40004761270 */
[-C--:B------:R-:W-:Y:S01]  /*135b0*/  LEA R2, R0, R25.reuse, 0x9 ;  /* 0x0000001900027211 */ /* 0x080fe200078e48ff */
[----:B------:R-:W2:Y:S01]  /*135c0*/  LDS.128 R32, [R26+0x1080] ;  /* 0x001080001a207984 */ /* 0x000ea20000000c00 */
[C---:B------:R-:W-:Y:S02]  /*135d0*/  ISETP.LT.AND P4, PT, R12.reuse, c[0x0][0x178], !P0 ;  /* 0x00005e000c007a0c */ /* 0x040fe40004781270 */
[----:B------:R-:W-:Y:S01]  /*135e0*/  LEA R16, R12, R25, 0x9 ;  /* 0x000000190c107211 */ /* 0x000fe200078e48ff */
[----:B------:R-:W3:Y:S01]  /*135f0*/  LDS.128 R36, [R26+0x2100] ;  /* 0x002100001a247984 */ /* 0x000ee20000000c00 */
[C---:B------:R-:W-:Y:S01]  /*13600*/  ISETP.LT.AND P5, PT, R13.reuse, c[0x0][0x178], !P0 ;  /* 0x00005e000d007a0c */ /* 0x040fe200047a1270 */
[----:B------:R-:W-:Y:S01]  /*13610*/  IMAD.WIDE R2, R2, R27, c[0x0][0x170] ;  /* 0x00005c0002027625 */ /* 0x000fe200078e021b */
[----:B------:R-:W-:Y:S01]  /*13620*/  LEA R18, R13, R25, 0x9 ;  /* 0x000000190d127211 */ /* 0x000fe200078e48ff */
[----:B------:R-:W4:Y:S02]  /*13630*/  LDS.128 R40, [R26+0x3180] ;  /* 0x003180001a287984 */ /* 0x000f240000000c00 */
[----:B------:R-:W-:-:S02]  /*13640*/  IMAD.WIDE R12, R14, R27, c[0x0][0x170] ;  /* 0x00005c000e0c7625 */ /* 0x000fc400078e021b */
[----:B------:R-:W-:Y:S06]  /*13650*/  BAR.SYNC 0x0 ;  /* 0x0000000000007b1d */ /* 0x000fec0000000000 */
[----:B------:R-:W-:Y:S01]  /*13660*/  STS.128 [R133.X4], R88 ;  /* 0x0000005885007388 */ /* 0x000fe20000004c00 */
[----:B------:R-:W-:-:S03]  /*13670*/  IMAD.WIDE R14, R15, R27, c[0x0][0x170] ;  /* 0x00005c000f0e7625 */ /* 0x000fc600078e021b */
[----:B------:R-:W-:Y:S01]  /*13680*/  STS.128 [R133.X4+0x210], R100 ;  /* 0x0002106485007388 */ /* 0x000fe20000004c00 */
[----:B------:R-:W-:-:S03]  /*13690*/  IMAD.WIDE R16, R16, R27, c[0x0][0x170] ;  /* 0x00005c0010107625 */ /* 0x000fc600078e021b */
[----:B------:R-:W-:Y:S01]  /*136a0*/  STS.128 [R133.X4+0x420], R112 ;  /* 0x0004207085007388 */ /* 0x000fe20000004c00 */
[----:B------:R-:W-:-:S03]  /*136b0*/  IMAD.WIDE R18, R18, R27, c[0x0][0x170] ;  /* 0x00005c0012127625 */ /* 0x000fc600078e021b */
[----:B------:R-:W-:Y:S04]  /*136c0*/  STS.128 [R133.X4+0x630], R80 ;  /* 0x0006305085007388 */ /* 0x000fe80000004c00 */
[----:B------:R-:W-:Y:S06]  /*136d0*/  BAR.SYNC 0x0 ;  /* 0x0000000000007b1d */ /* 0x000fec0000000000 */
[----:B------:R-:W1:Y:S04]  /*136e0*/  LDS.128 R52, [R26] ;  /* 0x000000001a347984 */ /* 0x000e680000000c00 */
[----:B------:R-:W1:Y:S04]  /*136f0*/  LDS.128 R56, [R26+0x1080] ;  /* 0x001080001a387984 */ /* 0x000e680000000c00 */
[----:B------:R-:W1:Y:S04]  /*13700*/  LDS.128 R60, [R26+0x2100] ;  /* 0x002100001a3c7984 */ /* 0x000e680000000c00 */
[----:B------:R-:W1:Y:S04]  /*13710*/  LDS.128 R76, [R26+0x3180] ;  /* 0x003180001a4c7984 */ /* 0x000e680000000c00 */
[----:B------:R-:W-:Y:S06]  /*13720*/  BAR.SYNC 0x0 ;  /* 0x0000000000007b1d */ /* 0x000fec0000000000 */
[----:B------:R-:W-:Y:S04]  /*13730*/  STS.128 [R133.X4], R68 ;  /* 0x0000004485007388 */ /* 0x000fe80000004c00 */
[----:B------:R-:W-:Y:S04]  /*13740*/  STS.128 [R133.X4+0x210], R108 ;  /* 0x0002106c85007388 */ /* 0x000fe80000004c00 */
[----:B------:R-:W-:Y:S04]  /*13750*/  STS.128 [R133.X4+0x420], R84 ;  /* 0x0004205485007388 */ /* 0x000fe80000004c00 */
[----:B------:R-:W-:Y:S04]  /*13760*/  STS.128 [R133.X4+0x630], R120 ;  /* 0x0006307885007388 */ /* 0x000fe80000004c00 */
[----:B------:R-:W-:Y:S06]  /*13770*/  BAR.SYNC 0x0 ;  /* 0x0000000000007b1d */ /* 0x000fec0000000000 */
[----:B------:R-:W1:Y:S04]  /*13780*/  LDS.128 R80, [R26] ;  /* 0x000000001a507984 */ /* 0x000e680000000c00 */
[----:B------:R-:W1:Y:S04]  /*13790*/  LDS.128 R88, [R26+0x1080] ;  /* 0x001080001a587984 */ /* 0x000e680000000c00 */
[----:B------:R-:W2:Y:S04]  /*137a0*/  LDS.128 R4, [R26+0x2100] ;  /* 0x002100001a047984 */ /* 0x000ea80000000c00 */
[----:B------:R-:W3:Y:S04]  /*137b0*/  LDS.128 R8, [R26+0x3180] ;  /* 0x003180001a087984 */ /* 0x000ee80000000c00 */
[----:B------:R-:W-:Y:S06]  /*137c0*/  BAR.SYNC 0x0 ;  /* 0x0000000000007b1d */ /* 0x000fec0000000000 */
[----:B------:R-:W-:Y:S04]  /*137d0*/  STS.128 [R133.X4], R48 ;  /* 0x0000003085007388 */ /* 0x000fe80000004c00 */
[----:B------:R-:W-:Y:S04]  /*137e0*/  STS.128 [R133.X4+0x210], R44 ;  /* 0x0002102c85007388 */ /* 0x000fe80000004c00 */
[----:B------:R-:W-:Y:S04]  /*137f0*/  STS.128 [R133.X4+0x420], R64 ;  /* 0x0004204085007388 */ /* 0x000fe80000004c00 */
[----:B------:R-:W-:Y:S04]  /*13800*/  STS.128 [R133.X4+0x630], R72 ;  /* 0x0006304885007388 */ /* 0x000fe80000004c00 */
[----:B------:R-:W-:Y:S06]  /*13810*/  BAR.SYNC 0x0 ;  /* 0x0000000000007b1d */ /* 0x000fec0000000000 */
[----:B-1----:R1:W-:Y:S01]  /*13820*/  @P1 STG.E.128 [R2.64], R28 ;  /* 0x0000001c02001986 */ /* 0x0023e2000c101d0a */
[----:B------:R-:W-:-:S03]  /*13830*/  ISETP.LT.AND P1, PT, R20, c[0x0][0x178], !P0 ;  /* 0x00005e0014007a0c */ /* 0x000fc60004721270 */
[----:B--2---:R2:W-:Y:S01]  /*13840*/  @P2 STG.E.128 [R12.64], R32 ;  /* 0x000000200c002986 */ /* 0x0045e2000c101d0a */
[----:B------:R-:W-:-:S03]  /*13850*/  ISETP.LT.AND P2, PT, R21, c[0x0][0x178], !P0 ;  /* 0x00005e0015007a0c */ /* 0x000fc60004741270 */
[----:B------:R-:W4:Y:S04]  /*13860*/  LDS.128 R28, [R26] ;  /* 0x000000001a1c7984 */ /* 0x000f280000000c00 */
[----:B---3--:R3:W-:Y:S01]  /*13870*/  @P3 STG.E.128 [R14.64], R36 ;  /* 0x000000240e003986 */ /* 0x0087e2000c101d0a */
[----:B------:R-:W-:-:S03]  /*13880*/  ISETP.LT.AND P3, PT, R22, c[0x0][0x178], !P0 ;  /* 0x00005e0016007a0c */ /* 0x000fc60004761270 */
[----:B------:R-:W4:Y:S01]  /*13890*/  LDS.128 R32, [R26+0x1080] ;  /* 0x001080001a207984 */ /* 0x000f220000000c00 */
[----:B-1----:R-:W-:-:S03]  /*138a0*/  LEA R2, R20, R25, 0x9 ;  /* 0x0000001914027211 */ /* 0x002fc600078e48ff */
[----:B------:R-:W1:Y:S01]  /*138b0*/  LDS.128 R36, [R26+0x2100] ;  /* 0x002100001a247984 */ /* 0x000e620000000c00 */
[----:B------:R-:W-:Y:S02]  /*138c0*/  LOP3.LUT R20, R0, 0x50, RZ, 0xfc, !PT ;  /* 0x0000005000147812 */ /* 0x000fe400078efcff */
[----:B--2---:R-:W-:Y:S01]  /*138d0*/  LEA R12, R21, R25, 0x9 ;  /* 0x00000019150c7211 */ /* 0x004fe200078e48ff */
[----:B----4-:R2:W-:Y:S01]  /*138e0*/  @P4 STG.E.128 [R16.64], R40 ;  /* 0x0000002810004986 */ /* 0x0105e2000c101d0a */
[----:B------:R-:W-:Y:S01]  /*138f0*/  ISETP.LT.AND P4, PT, R23, c[0x0][0x178], !P0 ;  /* 0x00005e0017007a0c */ /* 0x000fe20004781270 */
[-C--:B------:R-:W-:Y:S01]  /*13900*/  IMAD.WIDE R2, R2, R27.reuse, c[0x0][0x170] ;  /* 0x00005c0002027625 */ /* 0x080fe200078e021b */
[----:B------:R-:W-:Y:S01]  /*13910*/  LOP3.LUT R21, R0, 0x58, RZ, 0xfc, !PT ;  /* 0x0000005800157812 */ /* 0x000fe200078efcff */
[----:B------:R4:W-:Y:S01]  /*13920*/  @P5 STG.E.128 [R18.64], R52 ;  /* 0x0000003412005986 */ /* 0x0009e2000c101d0a */
[----:B------:R-:W-:Y:S01]  /*13930*/  ISETP.LT.AND P5, PT, R24, c[0x0][0x178], !P0 ;  /* 0x00005e0018007a0c */ /* 0x000fe200047a1270 */
[----:B------:R-:W-:Y:S01]  /*13940*/  IMAD.WIDE R12, R12, R27, c[0x0][0x170] ;  /* 0x00005c000c0c7625 */ /* 0x000fe200078e021b */
[----:B---3--:R-:W-:Y:S01]  /*13950*/  LEA R14, R22, R25, 0x9 ;  /* 0x00000019160e7211 */ /* 0x008fe200078e48ff */
[----:B------:R3:W-:Y:S01]  /*13960*/  @P1 STG.E.128 [R2.64], R56 ;  /* 0x0000003802001986 */ /* 0x0007e2000c101d0a */
[----:B------:R-:W-:-:S02]  /*13970*/  LOP3.LUT R22, R0, 0x60, RZ, 0xfc, !PT ;  /* 0x0000006000167812 */ /* 0x000fc400078efcff */
[----:B------:R-:W-:Y:S01]  /*13980*/  ISETP.LT.AND P1, PT, R20, c[0x0][0x178], !P0 ;  /* 0x00005e0014007a0c */ /* 0x000fe20004721270 */
[----:B------:R-:W-:Y:S01]  /*13990*/  IMAD.WIDE R14, R14, R27, c[0x0][0x170] ;  /* 0x00005c000e0e7625 */ /* 0x000fe200078e021b */
[----:B------:R3:W-:Y:S01]  /*139a0*/  @P2 STG.E.128 [R12.64], R60 ;  /* 0x0000003c0c002986 */ /* 0x0007e2000c101d0a */
[----:B------:R-:W-:-:S03]  /*139b0*/  ISETP.LT.AND P2, PT, R21, c[0x0][0x178], !P0 ;  /* 0x00005e0015007a0c */ /* 0x000fc60004741270 */
[----:B------:R1:W-:Y:S01]  /*139c0*/  @P3 STG.E.128 [R14.64], R76 ;  /* 0x0000004c0e003986 */ /* 0x0003e2000c101d0a */
[-C--:B--2---:R-:W-:Y:S02]  /*139d0*/  LEA R16, R23, R25.reuse, 0x9 ;  /* 0x0000001917107211 */ /* 0x084fe400078e48ff */
[----:B------:R-:W-:Y:S02]  /*139e0*/  LOP3.LUT R23, R0, 0x68, RZ, 0xfc, !PT ;  /* 0x0000006800177812 */ /* 0x000fe400078efcff */
[----:B----4-:R-:W-:Y:S01]  /*139f0*/  LEA R18, R24, R25, 0x9 ;  /* 0x0000001918127211 */ /* 0x010fe200078e48ff */
[-C--:B------:R-:W-:Y:S01]  /*13a00*/  IMAD.WIDE R16, R16, R27.reuse, c[0x0][0x170] ;  /* 0x00005c0010107625 */ /* 0x080fe200078e021b */
[C---:B------:R-:W-:Y:S02]  /*13a10*/  LOP3.LUT R24, R0.reuse, 0x70, RZ, 0xfc, !PT ;  /* 0x0000007000187812 */ /* 0x040fe400078efcff */
[----:B------:R-:W-:Y:S01]  /*13a20*/  LOP3.LUT R0, R0, 0x78, RZ, 0xfc, !PT ;  /* 0x0000007800007812 */ /* 0x000fe200078efcff */
[----:B------:R-:W-:Y:S01]  /*13a30*/  IMAD.WIDE R18, R18, R27, c[0x0][0x170] ;  /* 0x00005c0012127625 */ /* 0x000fe200078e021b */
[----:B------:R2:W-:Y:S01]  /*13a40*/  @P4 STG.E.128 [R16.64], R80 ;  /* 0x0000005010004986 */ /* 0x0005e2000c101d0a */
[----:B------:R-:W-:-:S02]  /*13a50*/  ISETP.LT.AND P3, PT, R22, c[0x0][0x178], !P0 ;  /* 0x00005e0016007a0c */ /* 0x000fc40004761270 */
[-C--:B---3--:R-:W-:Y:S01]  /*13a60*/  LEA R2, R20, R25.reuse, 0x9 ;  /* 0x0000001914027211 */ /* 0x088fe200078e48ff */
[----:B------:R3:W-:Y:S01]  /*13a70*/  @P5 STG.E.128 [R18.64], R88 ;  /* 0x0000005812005986 */ /* 0x0007e2000c101d0a */
[----:B------:R-:W-:Y:S02]  /*13a80*/  ISETP.LT.AND P4, PT, R23, c[0x0][0x178], !P0 ;  /* 0x00005e0017007a0c */ /* 0x000fe40004781270 */
[----:B------:R-:W-:Y:S01]  /*13a90*/  LEA R12, R21, R25, 0x9 ;  /* 0x00000019150c7211 */ /* 0x000fe200078e48ff */
[----:B------:R-:W-:Y:S01]  /*13aa0*/  IMAD.WIDE R2, R2, R27, c[0x0][0x170] ;  /* 0x00005c0002027625 */ /* 0x000fe200078e021b */
[----:B------:R-:W-:Y:S02]  /*13ab0*/  ISETP.LT.AND P5, PT, R24, c[0x0][0x178], !P0 ;  /* 0x00005e0018007a0c */ /* 0x000fe400047a1270 */
[----:B-1----:R-:W-:Y:S01]  /*13ac0*/  LEA R14, R22, R25, 0x9 ;  /* 0x00000019160e7211 */ /* 0x002fe200078e48ff */
[-C--:B------:R-:W-:Y:S01]  /*13ad0*/  IMAD.WIDE R12, R12, R27.reuse, c[0x0][0x170] ;  /* 0x00005c000c0c7625 */ /* 0x080fe200078e021b */
[----:B------:R-:W-:Y:S01]  /*13ae0*/  ISETP.LT.AND P0, PT, R0, c[0x0][0x178], !P0 ;  /* 0x00005e0000007a0c */ /* 0x000fe20004701270 */
[----:B------:R1:W-:Y:S02]  /*13af0*/  @P1 STG.E.128 [R2.64], R4 ;  /* 0x0000000402001986 */ /* 0x0003e4000c101d0a */
[----:B------:R-:W-:Y:S01]  /*13b00*/  IMAD.WIDE R14, R14, R27, c[0x0][0x170] ;  /* 0x00005c000e0e7625 */ /* 0x000fe200078e021b */
[-C--:B--2---:R-:W-:Y:S01]  /*13b10*/  LEA R16, R23, R25.reuse, 0x9 ;  /* 0x0000001917107211 */ /* 0x084fe200078e48ff */
[----:B------:R1:W-:Y:S01]  /*13b20*/  @P2 STG.E.128 [R12.64], R8 ;  /* 0x000000080c002986 */ /* 0x0003e2000c101d0a */
[----:B---3--:R-:W-:-:S03]  /*13b30*/  LEA R18, R24, R25, 0x9 ;  /* 0x0000001918127211 */ /* 0x008fc600078e48ff */
[-C--:B------:R-:W-:Y:S01]  /*13b40*/  IMAD.WIDE R16, R16, R27.reuse, c[0x0][0x170] ;  /* 0x00005c0010107625 */ /* 0x080fe200078e021b */
[----:B------:R1:W-:Y:S03]  /*13b50*/  @P3 STG.E.128 [R14.64], R28 ;  /* 0x0000001c0e003986 */ /* 0x0003e6000c101d0a */
[----:B------:R-:W-:Y:S01]  /*13b60*/  IMAD.WIDE R18, R18, R27, c[0x0][0x170] ;  /* 0x00005c0012127625 */ /* 0x000fe200078e021b */
[----:B------:R1:W-:Y:S04]  /*13b70*/  @P4 STG.E.128 [R16.64], R32 ;  /* 0x0000002010004986 */ /* 0x0003e8000c101d0a */
[----:B------:R1:W-:Y:S01]  /*13b80*/  @P5 STG.E.128 [R18.64], R36 ;  /* 0x0000002412005986 */ /* 0x0003e2000c101d0a */
[----:B------:R-:W-:Y:S05]  /*13b90*/  @!P0 EXIT ;  /* 0x000000000000894d */ /* 0x000fea0003800000 */
[----:B-1----:R-:W1:Y:S01]  /*13ba0*/  LDS.128 R4, [R26+0x3180] ;  /* 0x003180001a047984 */ /* 0x002e620000000c00 */
[----:B------:R-:W-:-:S05]  /*13bb0*/  LEA R2, R0, R25, 0x9 ;  /* 0x0000001900027211 */ /* 0x000fca00078e48ff */
[----:B------:R-:W-:-:S05]  /*13bc0*/  IMAD.WIDE R2, R2, R27, c[0x0][0x170] ;  /* 0x00005c0002027625 */ /* 0x000fca00078e021b */
[----:B-1----:R-:W-:Y:S01]  /*13bd0*/  STG.E.128 [R2.64], R4 ;  /* 0x0000000402007986 */ /* 0x002fe2000c101d0a */
[----:B------:R-:W-:Y:S05]  /*13be0*/  EXIT ;  /* 0x000000000000794d */ /* 0x000fea0003800000 */
.L_x_2:
[----:B------:R-:W-:-:S00]  /*13bf0*/  BRA `(.L_x_2) ;  /* 0xfffffff000007947 */ /* 0x000fc0000383ffff */
[----:B------:R-:W-:-:S00]  /*13c00*/  NOP ;  /* 0x0000000000007918 */ /* 0x000fc00000000000 */
[----:B------:R-:W-:-:S00]  /*13c10*/  NOP ;  /* 0x0000000000007918 */ /* 0x000fc00000000000 */
[----:B------:R-:W-:-:S00]  /*13c20*/  NOP ;  /* 0x0000000000007918 */ /* 0x000fc00000000000 */
[----:B------:R-:W-:-:S00]  /*13c30*/  NOP ;  /* 0x0000000000007918 */ /* 0x000fc00000000000 */
[----:B------:R-:W-:-:S00]  /*13c40*/  NOP ;  /* 0x0000000000007918 */ /* 0x000fc00000000000 */
[----:B------:R-:W-:-:S00]  /*13c50*/  NOP ;  /* 0x0000000000007918 */ /* 0x000fc00000000000 */
[----:B------:R-:W-:-:S00]  /*13c60*/  NOP ;  /* 0x0000000000007918 */ /* 0x000fc00000000000 */
[----:B------:R-:W-:-:S00]  /*13c70*/  NOP ;  /* 0x0000000000007918 */ /* 0x000fc00000000000 */
.L_x_3:


//--------------------- .nv.shared.triton_mm      --------------------------
	.section	.nv.shared.triton_mm,"aw",@nobits
	.align	16
